	.target	sm_100a

	.elftype	@"ET_EXEC"


//--------------------- .note.nv.tkinfo           --------------------------
	.section	.note.nv.tkinfo,"",@"SHT_NOTE"
	.sectionflags	@"SHF_NOTE_NV_TKINFO"
	.tkinfo
        /*0018*/ 	.word	0x00000002
        /*0030*/ 	.string	""
        /*0030*/ 	.string	"ptxas"
        /*0030*/ 	.string	"Cuda compilation tools, release 13.0, V13.0.88"
        /*0030*/ 	.string	"Build cuda_13.0.r13.0/compiler.36424714_0"
        /*0030*/ 	.string	"-arch sm_100a -m 64 "



//--------------------- .note.nv.cuinfo           --------------------------
	.section	.note.nv.cuinfo,"",@"SHT_NOTE"
	.sectionflags	@"SHF_NOTE_NV_CUINFO"
        /*0018*/ 	.short	0x0002
        /*001a*/ 	.short	0x0064
        /*001c*/ 	.short	0x0082
	.zero		2


//--------------------- .nv.info                  --------------------------
	.section	.nv.info,"",@"SHT_CUDA_INFO"
	.align	4


	//----- nvinfo : EIATTR_REGCOUNT
	.align		4
        /*0000*/ 	.byte	0x04, 0x2f
        /*0002*/ 	.short	(.L_19 - .L_18)
	.align		4
.L_18:
        /*0004*/ 	.word	index@(_ZN7cutlass13device_kernelINS_4gemm6kernel13GemmUniversalIN4cute5tupleIJiiiiEEENS1_10collective13CollectiveMmaINS1_35MainloopSm100TmaUmmaWarpSpecializedILi6ELi2ELi4ENS5_IJNS4_1CILi1EEESB_SB_EEEEENS5_IJNSA_ILi128EEESE_NSA_ILi32EEEEEENS_12float_e5m2_tENS5_IJlSB_lEEESH_SI_NS4_8TiledMMAINS4_8MMA_AtomIJNS4_10MMA_TraitsINS4_19SM100_MMA_F8F6F4_SSEJSH_SH_fSE_SE_NS4_17integral_constantINS4_4UMMA5MajorELSP_0EEESQ_NSN_INSO_7ScaleInELSR_0EEESS_EEEEEENS4_6LayoutISC_NS5_IJNSA_ILi0EEESW_SW_EEEEENS5_IJNS4_10UnderscoreESZ_SZ_EEEEENS4_13SM90_TMA_LOADENS4_14ComposedLayoutINS4_7SwizzleILi1ELi4ELi3EEENS4_18smem_ptr_flag_bitsILi8EEENSV_INS5_IJNSA_ILi8EEESF_EEENS5_IJSF_SB_EEEEEEEvNS4_8identityES12_S1C_vS1D_EENS_8epilogue10collective18CollectiveEpilogueINS1F_23Sm100TmaWarpSpecializedILi2ELi2ELi64ELb0ELb0EEEJSG_NS5_IJNSV_ISE_SB_EENSV_INSA_ILi64EEESB_EEEEESH_SI_SH_SI_NS1F_6fusion15FusionCallbacksIS1J_NS1O_17LinearCombinationISH_fSH_fLNS_15FloatRoundStyleE2EEESG_S1N_JEEENS4_5SM1004TMEM4LOAD26SM100_TMEM_LOAD_32dp32b64xES12_NS13_INS14_ILi2ELi4ELi3EEES17_NSV_INS5_IJS18_S1L_EEENS5_IJS1L_SB_EEEEEEENS4_39AutoVectorizingCopyWithAssumedAlignmentILi128EEENS4_14SM90_TMA_STOREES22_S24_S24_EEEvvEEEEvNT_6ParamsE)
        /*0008*/ 	.word	0x000000e0


	//----- nvinfo : EIATTR_FRAME_SIZE
	.align		4
.L_19:
        /*000c*/ 	.byte	0x04, 0x11
        /*000e*/ 	.short	(.L_21 - .L_20)
	.align		4
.L_20:
        /*0010*/ 	.word	index@($__internal_2_$__cuda_sm10x_tcgen05_guardrail_trap_unallocated_columns_being_dealloced)
        /*0014*/ 	.word	0x00000000


	//----- nvinfo : EIATTR_FRAME_SIZE
	.align		4
.L_21:
        /*0018*/ 	.byte	0x04, 0x11
        /*001a*/ 	.short	(.L_23 - .L_22)
	.align		4
.L_22:
        /*001c*/ 	.word	index@($__internal_1_$__cuda_sm10x_tcgen05_guardrail_trap_phase_invalid_during_alloc)
        /*0020*/ 	.word	0x00000000


	//----- nvinfo : EIATTR_FRAME_SIZE
	.align		4
.L_23:
        /*0024*/ 	.byte	0x04, 0x11
        /*0026*/ 	.short	(.L_25 - .L_24)
	.align		4
.L_24:
        /*0028*/ 	.word	index@($__internal_0_$__cuda_sm10x_tcgen05_guardrail_trap_col_being_dealloced_not_returned_by_alloc)
        /*002c*/ 	.word	0x00000000


	//----- nvinfo : EIATTR_FRAME_SIZE
	.align		4
.L_25:
        /*0030*/ 	.byte	0x04, 0x11
        /*0032*/ 	.short	(.L_27 - .L_26)
	.align		4
.L_26:
        /*0034*/ 	.word	index@(_ZN7cutlass13device_kernelINS_4gemm6kernel13GemmUniversalIN4cute5tupleIJiiiiEEENS1_10collective13CollectiveMmaINS1_35MainloopSm100TmaUmmaWarpSpecializedILi6ELi2ELi4ENS5_IJNS4_1CILi1EEESB_SB_EEEEENS5_IJNSA_ILi128EEESE_NSA_ILi32EEEEEENS_12float_e5m2_tENS5_IJlSB_lEEESH_SI_NS4_8TiledMMAINS4_8MMA_AtomIJNS4_10MMA_TraitsINS4_19SM100_MMA_F8F6F4_SSEJSH_SH_fSE_SE_NS4_17integral_constantINS4_4UMMA5MajorELSP_0EEESQ_NSN_INSO_7ScaleInELSR_0EEESS_EEEEEENS4_6LayoutISC_NS5_IJNSA_ILi0EEESW_SW_EEEEENS5_IJNS4_10UnderscoreESZ_SZ_EEEEENS4_13SM90_TMA_LOADENS4_14ComposedLayoutINS4_7SwizzleILi1ELi4ELi3EEENS4_18smem_ptr_flag_bitsILi8EEENSV_INS5_IJNSA_ILi8EEESF_EEENS5_IJSF_SB_EEEEEEEvNS4_8identityES12_S1C_vS1D_EENS_8epilogue10collective18CollectiveEpilogueINS1F_23Sm100TmaWarpSpecializedILi2ELi2ELi64ELb0ELb0EEEJSG_NS5_IJNSV_ISE_SB_EENSV_INSA_ILi64EEESB_EEEEESH_SI_SH_SI_NS1F_6fusion15FusionCallbacksIS1J_NS1O_17LinearCombinationISH_fSH_fLNS_15FloatRoundStyleE2EEESG_S1N_JEEENS4_5SM1004TMEM4LOAD26SM100_TMEM_LOAD_32dp32b64xES12_NS13_INS14_ILi2ELi4ELi3EEES17_NSV_INS5_IJS18_S1L_EEENS5_IJS1L_SB_EEEEEEENS4_39AutoVectorizingCopyWithAssumedAlignmentILi128EEENS4_14SM90_TMA_STOREES22_S24_S24_EEEvvEEEEvNT_6ParamsE)
        /*0038*/ 	.word	0x00000000


	//----- nvinfo : EIATTR_MIN_STACK_SIZE
	.align		4
.L_27:
        /*003c*/ 	.byte	0x04, 0x12
        /*003e*/ 	.short	(.L_29 - .L_28)
	.align		4
.L_28:
        /*0040*/ 	.word	index@(_ZN7cutlass13device_kernelINS_4gemm6kernel13GemmUniversalIN4cute5tupleIJiiiiEEENS1_10collective13CollectiveMmaINS1_35MainloopSm100TmaUmmaWarpSpecializedILi6ELi2ELi4ENS5_IJNS4_1CILi1EEESB_SB_EEEEENS5_IJNSA_ILi128EEESE_NSA_ILi32EEEEEENS_12float_e5m2_tENS5_IJlSB_lEEESH_SI_NS4_8TiledMMAINS4_8MMA_AtomIJNS4_10MMA_TraitsINS4_19SM100_MMA_F8F6F4_SSEJSH_SH_fSE_SE_NS4_17integral_constantINS4_4UMMA5MajorELSP_0EEESQ_NSN_INSO_7ScaleInELSR_0EEESS_EEEEEENS4_6LayoutISC_NS5_IJNSA_ILi0EEESW_SW_EEEEENS5_IJNS4_10UnderscoreESZ_SZ_EEEEENS4_13SM90_TMA_LOADENS4_14ComposedLayoutINS4_7SwizzleILi1ELi4ELi3EEENS4_18smem_ptr_flag_bitsILi8EEENSV_INS5_IJNSA_ILi8EEESF_EEENS5_IJSF_SB_EEEEEEEvNS4_8identityES12_S1C_vS1D_EENS_8epilogue10collective18CollectiveEpilogueINS1F_23Sm100TmaWarpSpecializedILi2ELi2ELi64ELb0ELb0EEEJSG_NS5_IJNSV_ISE_SB_EENSV_INSA_ILi64EEESB_EEEEESH_SI_SH_SI_NS1F_6fusion15FusionCallbacksIS1J_NS1O_17LinearCombinationISH_fSH_fLNS_15FloatRoundStyleE2EEESG_S1N_JEEENS4_5SM1004TMEM4LOAD26SM100_TMEM_LOAD_32dp32b64xES12_NS13_INS14_ILi2ELi4ELi3EEES17_NSV_INS5_IJS18_S1L_EEENS5_IJS1L_SB_EEEEEEENS4_39AutoVectorizingCopyWithAssumedAlignmentILi128EEENS4_14SM90_TMA_STOREES22_S24_S24_EEEvvEEEEvNT_6ParamsE)
        /*0044*/ 	.word	0x00000000
.L_29:


//--------------------- .nv.compat                --------------------------
	.section	.nv.compat,"",@"SHT_CUDA_COMPAT_INFO"
	.align	4
        /*0000*/ 	.byte	0x02, 0x09, 0x01, 0x00, 0x02, 0x02, 0x02, 0x00, 0x02, 0x05, 0x05, 0x00, 0x03, 0x07, 0x01, 0x01
        /*0010*/ 	.byte	0x02, 0x03, 0x01, 0x00, 0x02, 0x06, 0x01, 0x00, 0x04, 0x0b, 0x08, 0x00, 0x09, 0x00, 0x00, 0x00
        /*0020*/ 	.byte	0x00, 0x00, 0x00, 0x00


//--------------------- .nv.info._ZN7cutlass13device_kernelINS_4gemm6kernel13GemmUniversalIN4cute5tupleIJiiiiEEENS1_10collective13CollectiveMmaINS1_35MainloopSm100TmaUmmaWarpSpecializedILi6ELi2ELi4ENS5_IJNS4_1CILi1EEESB_SB_EEEEENS5_IJNSA_ILi128EEESE_NSA_ILi32EEEEEENS_12float_e5m2_tENS5_IJlSB_lEEESH_SI_NS4_8TiledMMAINS4_8MMA_AtomIJNS4_10MMA_TraitsINS4_19SM100_MMA_F8F6F4_SSEJSH_SH_fSE_SE_NS4_17integral_constantINS4_4UMMA5MajorELSP_0EEESQ_NSN_INSO_7ScaleInELSR_0EEESS_EEEEEENS4_6LayoutISC_NS5_IJNSA_ILi0EEESW_SW_EEEEENS5_IJNS4_10UnderscoreESZ_SZ_EEEEENS4_13SM90_TMA_LOADENS4_14ComposedLayoutINS4_7SwizzleILi1ELi4ELi3EEENS4_18smem_ptr_flag_bitsILi8EEENSV_INS5_IJNSA_ILi8EEESF_EEENS5_IJSF_SB_EEEEEEEvNS4_8identityES12_S1C_vS1D_EENS_8epilogue10collective18CollectiveEpilogueINS1F_23Sm100TmaWarpSpecializedILi2ELi2ELi64ELb0ELb0EEEJSG_NS5_IJNSV_ISE_SB_EENSV_INSA_ILi64EEESB_EEEEESH_SI_SH_SI_NS1F_6fusion15FusionCallbacksIS1J_NS1O_17LinearCombinationISH_fSH_fLNS_15FloatRoundStyleE2EEESG_S1N_JEEENS4_5SM1004TMEM4LOAD26SM100_TMEM_LOAD_32dp32b64xES12_NS13_INS14_ILi2ELi4ELi3EEES17_NSV_INS5_IJS18_S1L_EEENS5_IJS1L_SB_EEEEEEENS4_39AutoVectorizingCopyWithAssumedAlignmentILi128EEENS4_14SM90_TMA_STOREES22_S24_S24_EEEvvEEEEvNT_6ParamsE --------------------------
	.section	.nv.info._ZN7cutlass13device_kernelINS_4gemm6kernel13GemmUniversalIN4cute5tupleIJiiiiEEENS1_10collective13CollectiveMmaINS1_35MainloopSm100TmaUmmaWarpSpecializedILi6ELi2ELi4ENS5_IJNS4_1CILi1EEESB_SB_EEEEENS5_IJNSA_ILi128EEESE_NSA_ILi32EEEEEENS_12float_e5m2_tENS5_IJlSB_lEEESH_SI_NS4_8TiledMMAINS4_8MMA_AtomIJNS4_10MMA_TraitsINS4_19SM100_MMA_F8F6F4_SSEJSH_SH_fSE_SE_NS4_17integral_constantINS4_4UMMA5MajorELSP_0EEESQ_NSN_INSO_7ScaleInELSR_0EEESS_EEEEEENS4_6LayoutISC_NS5_IJNSA_ILi0EEESW_SW_EEEEENS5_IJNS4_10UnderscoreESZ_SZ_EEEEENS4_13SM90_TMA_LOADENS4_14ComposedLayoutINS4_7SwizzleILi1ELi4ELi3EEENS4_18smem_ptr_flag_bitsILi8EEENSV_INS5_IJNSA_ILi8EEESF_EEENS5_IJSF_SB_EEEEEEEvNS4_8identityES12_S1C_vS1D_EENS_8epilogue10collective18CollectiveEpilogueINS1F_23Sm100TmaWarpSpecializedILi2ELi2ELi64ELb0ELb0EEEJSG_NS5_IJNSV_ISE_SB_EENSV_INSA_ILi64EEESB_EEEEESH_SI_SH_SI_NS1F_6fusion15FusionCallbacksIS1J_NS1O_17LinearCombinationISH_fSH_fLNS_15FloatRoundStyleE2EEESG_S1N_JEEENS4_5SM1004TMEM4LOAD26SM100_TMEM_LOAD_32dp32b64xES12_NS13_INS14_ILi2ELi4ELi3EEES17_NSV_INS5_IJS18_S1L_EEENS5_IJS1L_SB_EEEEEEENS4_39AutoVectorizingCopyWithAssumedAlignmentILi128EEENS4_14SM90_TMA_STOREES22_S24_S24_EEEvvEEEEvNT_6ParamsE,"",@"SHT_CUDA_INFO"
	.sectionflags	@""
	.align	4


	//----- nvinfo : EIATTR_CUDA_API_VERSION
	.align		4
        /*0000*/ 	.byte	0x04, 0x37
        /*0002*/ 	.short	(.L_31 - .L_30)
.L_30:
        /*0004*/ 	.word	0x00000082


	//----- nvinfo : EIATTR_KPARAM_INFO
	.align		4
.L_31:
        /*0008*/ 	.byte	0x04, 0x17
        /*000a*/ 	.short	(.L_33 - .L_32)
.L_32:
        /*000c*/ 	.word	0x00000000
        /*0010*/ 	.short	0x0000
        /*0012*/ 	.short	0x0000
        /*0014*/ 	.byte	0x00, 0xf0, 0x01, 0x20


	//----- nvinfo : EIATTR_AT_ENTRY_FRAGMENTS
	.align		4
.L_33:
        /*0018*/ 	.byte	0x04, 0x4f
        /*001a*/ 	.short	(.L_35 - .L_34)


	//   ....[0]....
.L_34:
        /*001c*/ 	.word	0x00000006


	//----- nvinfo : EIATTR_RESERVED_SMEM_USED
	.align		4
.L_35:
        /*0020*/ 	.byte	0x01, 0x41
	.zero		2


	//----- nvinfo : EIATTR_SPARSE_MMA_MASK
	.align		4
        /*0024*/ 	.byte	0x03, 0x50
        /*0026*/ 	.short	0x0000


	//----- nvinfo : EIATTR_TCGEN05_1CTA_USED
	.align		4
        /*0028*/ 	.byte	0x01, 0x51
	.zero		2


	//----- nvinfo : EIATTR_MAXREG_COUNT
	.align		4
        /*002c*/ 	.byte	0x03, 0x1b
        /*002e*/ 	.short	0x00ff


	//----- nvinfo : EIATTR_NUM_BARRIERS
	.align		4
        /*0030*/ 	.byte	0x02, 0x4c
        /*0032*/ 	.byte	0x07
	.zero		1


	//----- nvinfo : EIATTR_EXTERNS
	.align		4
        /*0034*/ 	.byte	0x04, 0x0f
        /*0036*/ 	.short	(.L_37 - .L_36)


	//   ....[0]....
	.align		4
.L_36:
        /*0038*/ 	.word	index@(__assertfail)


	//----- nvinfo : EIATTR_MERCURY_ISA_VERSION
	.align		4
.L_37:
        /*003c*/ 	.byte	0x03, 0x5f
        /*003e*/ 	.short	0x0101


	//----- nvinfo : EIATTR_INT_WARP_WIDE_INSTR_OFFSETS
	.align		4
        /*0040*/ 	.byte	0x04, 0x31
        /*0042*/ 	.short	(.L_39 - .L_38)


	//   ....[0]....
.L_38:
        /*0044*/ 	.word	0x00001dc0


	//   ....[1]....
        /*0048*/ 	.word	0x000037e0


	//   ....[2]....
        /*004c*/ 	.word	0x00003800


	//   ....[3]....
        /*0050*/ 	.word	0x00003830


	//   ....[4]....
        /*0054*/ 	.word	0x00004160


	//   ....[5]....
        /*0058*/ 	.word	0x000041d0


	//   ....[6]....
        /*005c*/ 	.word	0x000043b0


	//   ....[7]....
        /*0060*/ 	.word	0x00004510


	//----- nvinfo : EIATTR_COOP_GROUP_MASK_REGIDS
	.align		4
.L_39:
        /*0064*/ 	.byte	0x04, 0x29
        /*0066*/ 	.short	(.L_41 - .L_40)


	//   ....[0]....
.L_40:
        /*0068*/ 	.word	0xffffffff


	//   ....[1]....
        /*006c*/ 	.word	0xffffffff


	//   ....[2]....
        /*0070*/ 	.word	0xffffffff


	//   ....[3]....
        /*0074*/ 	.word	0xffffffff


	//   ....[4]....
        /*0078*/ 	.word	0xffffffff


	//   ....[5]....
        /*007c*/ 	.word	0xffffffff


	//   ....[6]....
        /*0080*/ 	.word	0xffffffff


	//   ....[7]....
        /*0084*/ 	.word	0xffffffff


	//   ....[8]....
        /*0088*/ 	.word	0xffffffff


	//   ....[9]....
        /*008c*/ 	.word	0xffffffff


	//   ....[10]....
        /*0090*/ 	.word	0xffffffff


	//   ....[11]....
        /*0094*/ 	.word	0xffffffff


	//   ....[12]....
        /*0098*/ 	.word	0xffffffff


	//----- nvinfo : EIATTR_COOP_GROUP_INSTR_OFFSETS
	.align		4
.L_41:
        /*009c*/ 	.byte	0x04, 0x28
        /*009e*/ 	.short	(.L_43 - .L_42)


	//   ....[0]....
.L_42:
        /*00a0*/ 	.word	0x00000090


	//   ....[1]....
        /*00a4*/ 	.word	0x000004d0


	//   ....[2]....
        /*00a8*/ 	.word	0x00000680


	//   ....[3]....
        /*00ac*/ 	.word	0x000007e0


	//   ....[4]....
        /*00b0*/ 	.word	0x000008e0


	//   ....[5]....
        /*00b4*/ 	.word	0x00000a50


	//   ....[6]....
        /*00b8*/ 	.word	0x00000bf0


	//   ....[7]....
        /*00bc*/ 	.word	0x00001ca0


	//   ....[8]....
        /*00c0*/ 	.word	0x00002ba0


	//   ....[9]....
        /*00c4*/ 	.word	0x00002db0


	//   ....[10]....
        /*00c8*/ 	.word	0x00002de0


	//   ....[11]....
        /*00cc*/ 	.word	0x000036c0


	//   ....[12]....
        /*00d0*/ 	.word	0x000038f0


	//----- nvinfo : EIATTR_VRC_CTA_INIT_COUNT
	.align		4
.L_43:
        /*00d4*/ 	.byte	0x02, 0x4a
        /*00d6*/ 	.byte	0x80
	.zero		1


	//----- nvinfo : EIATTR_SYSCALL_OFFSETS
	.align		4
        /*00d8*/ 	.byte	0x04, 0x46
        /*00da*/ 	.short	(.L_45 - .L_44)


	//   ....[0]....
.L_44:
        /*00dc*/ 	.word	0x00004f40


	//   ....[1]....
        /*00e0*/ 	.word	0x00005080


	//   ....[2]....
        /*00e4*/ 	.word	0x000058e0


	//   ....[3]....
        /*00e8*/ 	.word	0x00006ef0


	//----- nvinfo : EIATTR_MBARRIER_INSTR_OFFSETS
	.align		4
.L_45:
        /*00ec*/ 	.byte	0x04, 0x39
        /*00ee*/ 	.short	(.L_47 - .L_46)


	//   ....[0]....
.L_46:
        /*00f0*/ 	.word	0x000005b0
        /*00f4*/ 	.word	0x000000ff
        /*00f8*/ 	.word	0x00000000
        /*00fc*/ 	.short	0x0100
        /*00fe*/ 	.byte	0x05
	.zero		1


	//   ....[1]....
        /*0100*/ 	.word	0x000005c0
        /*0104*/ 	.word	0x000000ff
        /*0108*/ 	.word	0x00000030
        /*010c*/ 	.short	0x0100
        /*010e*/ 	.byte	0x05
	.zero		1


	//   ....[2]....
        /*0110*/ 	.word	0x000005d0
        /*0114*/ 	.word	0x000000ff
        /*0118*/ 	.word	0x00000008
        /*011c*/ 	.short	0x0100
        /*011e*/ 	.byte	0x05
	.zero		1


	//   ....[3]....
        /*0120*/ 	.word	0x000005e0
        /*0124*/ 	.word	0x000000ff
        /*0128*/ 	.word	0x00000038
        /*012c*/ 	.short	0x0100
        /*012e*/ 	.byte	0x05
	.zero		1


	//   ....[4]....
        /*0130*/ 	.word	0x000005f0
        /*0134*/ 	.word	0x000000ff
        /*0138*/ 	.word	0x00000010
        /*013c*/ 	.short	0x0100
        /*013e*/ 	.byte	0x05
	.zero		1


	//   ....[5]....
        /*0140*/ 	.word	0x00000600
        /*0144*/ 	.word	0x000000ff
        /*0148*/ 	.word	0x00000040
        /*014c*/ 	.short	0x0100
        /*014e*/ 	.byte	0x05
	.zero		1


	//   ....[6]....
        /*0150*/ 	.word	0x00000610
        /*0154*/ 	.word	0x000000ff
        /*0158*/ 	.word	0x00000018
        /*015c*/ 	.short	0x0100
        /*015e*/ 	.byte	0x05
	.zero		1


	//   ....[7]....
        /*0160*/ 	.word	0x00000620
        /*0164*/ 	.word	0x000000ff
        /*0168*/ 	.word	0x00000048
        /*016c*/ 	.short	0x0100
        /*016e*/ 	.byte	0x05
	.zero		1


	//   ....[8]....
        /*0170*/ 	.word	0x00000630
        /*0174*/ 	.word	0x000000ff
        /*0178*/ 	.word	0x00000020
        /*017c*/ 	.short	0x0100
        /*017e*/ 	.byte	0x05
	.zero		1


	//   ....[9]....
        /*0180*/ 	.word	0x00000640
        /*0184*/ 	.word	0x000000ff
        /*0188*/ 	.word	0x00000050
        /*018c*/ 	.short	0x0100
        /*018e*/ 	.byte	0x05
	.zero		1


	//   ....[10]....
        /*0190*/ 	.word	0x00000650
        /*0194*/ 	.word	0x000000ff
        /*0198*/ 	.word	0x00000028
        /*019c*/ 	.short	0x0100
        /*019e*/ 	.byte	0x05
	.zero		1


	//   ....[11]....
        /*01a0*/ 	.word	0x00000660
        /*01a4*/ 	.word	0x000000ff
        /*01a8*/ 	.word	0x00000058
        /*01ac*/ 	.short	0x0100
        /*01ae*/ 	.byte	0x05
	.zero		1


	//   ....[12]....
        /*01b0*/ 	.word	0x00000790
        /*01b4*/ 	.word	0x000000ff
        /*01b8*/ 	.word	0x00000060
        /*01bc*/ 	.short	0x0100
        /*01be*/ 	.byte	0x07
	.zero		1


	//   ....[13]....
        /*01c0*/ 	.word	0x000007a0
        /*01c4*/ 	.word	0x000000ff
        /*01c8*/ 	.word	0x00000070
        /*01cc*/ 	.short	0x0100
        /*01ce*/ 	.byte	0x07
	.zero		1


	//   ....[14]....
        /*01d0*/ 	.word	0x000007b0
        /*01d4*/ 	.word	0x000000ff
        /*01d8*/ 	.word	0x00000068
        /*01dc*/ 	.short	0x0100
        /*01de*/ 	.byte	0x07
	.zero		1


	//   ....[15]....
        /*01e0*/ 	.word	0x000007c0
        /*01e4*/ 	.word	0x000000ff
        /*01e8*/ 	.word	0x00000078
        /*01ec*/ 	.short	0x0100
        /*01ee*/ 	.byte	0x07
	.zero		1


	//   ....[16]....
        /*01f0*/ 	.word	0x000008b0
        /*01f4*/ 	.word	0x000000ff
        /*01f8*/ 	.word	0x00000080
        /*01fc*/ 	.short	0x0100
        /*01fe*/ 	.byte	0x05
	.zero		1


	//   ....[17]....
        /*0200*/ 	.word	0x000008c0
        /*0204*/ 	.word	0x000000ff
        /*0208*/ 	.word	0x00000088
        /*020c*/ 	.short	0x0100
        /*020e*/ 	.byte	0x05
	.zero		1


	//   ....[18]....
        /*0210*/ 	.word	0x00000a00
        /*0214*/ 	.word	0x000000ff
        /*0218*/ 	.word	0x00000090
        /*021c*/ 	.short	0x0100
        /*021e*/ 	.byte	0x05
	.zero		1


	//   ....[19]....
        /*0220*/ 	.word	0x00000a10
        /*0224*/ 	.word	0x000000ff
        /*0228*/ 	.word	0x000000a0
        /*022c*/ 	.short	0x0100
        /*022e*/ 	.byte	0x05
	.zero		1


	//   ....[20]....
        /*0230*/ 	.word	0x00000a20
        /*0234*/ 	.word	0x000000ff
        /*0238*/ 	.word	0x00000098
        /*023c*/ 	.short	0x0100
        /*023e*/ 	.byte	0x05
	.zero		1


	//   ....[21]....
        /*0240*/ 	.word	0x00000a30
        /*0244*/ 	.word	0x000000ff
        /*0248*/ 	.word	0x000000a8
        /*024c*/ 	.short	0x0100
        /*024e*/ 	.byte	0x05
	.zero		1


	//   ....[22]....
        /*0250*/ 	.word	0x00000b60
        /*0254*/ 	.word	0x000000ff
        /*0258*/ 	.word	0x000000b0
        /*025c*/ 	.short	0x0100
        /*025e*/ 	.byte	0x07
	.zero		1


	//   ....[23]....
        /*0260*/ 	.word	0x00000b70
        /*0264*/ 	.word	0x000000ff
        /*0268*/ 	.word	0x000000d0
        /*026c*/ 	.short	0x0100
        /*026e*/ 	.byte	0x07
	.zero		1


	//   ....[24]....
        /*0270*/ 	.word	0x00000b80
        /*0274*/ 	.word	0x000000ff
        /*0278*/ 	.word	0x000000b8
        /*027c*/ 	.short	0x0100
        /*027e*/ 	.byte	0x07
	.zero		1


	//   ....[25]....
        /*0280*/ 	.word	0x00000b90
        /*0284*/ 	.word	0x000000ff
        /*0288*/ 	.word	0x000000d8
        /*028c*/ 	.short	0x0100
        /*028e*/ 	.byte	0x07
	.zero		1


	//   ....[26]....
        /*0290*/ 	.word	0x00000ba0
        /*0294*/ 	.word	0x000000ff
        /*0298*/ 	.word	0x000000c0
        /*029c*/ 	.short	0x0100
        /*029e*/ 	.byte	0x07
	.zero		1


	//   ....[27]....
        /*02a0*/ 	.word	0x00000bb0
        /*02a4*/ 	.word	0x000000ff
        /*02a8*/ 	.word	0x000000e0
        /*02ac*/ 	.short	0x0100
        /*02ae*/ 	.byte	0x07
	.zero		1


	//   ....[28]....
        /*02b0*/ 	.word	0x00000bc0
        /*02b4*/ 	.word	0x000000ff
        /*02b8*/ 	.word	0x000000c8
        /*02bc*/ 	.short	0x0100
        /*02be*/ 	.byte	0x07
	.zero		1


	//   ....[29]....
        /*02c0*/ 	.word	0x00000bd0
        /*02c4*/ 	.word	0x000000ff
        /*02c8*/ 	.word	0x000000e8
        /*02cc*/ 	.short	0x0100
        /*02ce*/ 	.byte	0x07
	.zero		1


	//   ....[30]....
        /*02d0*/ 	.word	0x00000cc0
        /*02d4*/ 	.word	0x000000ff
        /*02d8*/ 	.word	0x000000f0
        /*02dc*/ 	.short	0x0100
        /*02de*/ 	.byte	0x05
	.zero		1


	//   ....[31]....
        /*02e0*/ 	.word	0x00000cd0
        /*02e4*/ 	.word	0x000000ff
        /*02e8*/ 	.word	0x00000100
        /*02ec*/ 	.short	0x0100
        /*02ee*/ 	.byte	0x05
	.zero		1


	//   ....[32]....
        /*02f0*/ 	.word	0x00000ce0
        /*02f4*/ 	.word	0x000000ff
        /*02f8*/ 	.word	0x000000f8
        /*02fc*/ 	.short	0x0100
        /*02fe*/ 	.byte	0x05
	.zero		1


	//   ....[33]....
        /*0300*/ 	.word	0x00000cf0
        /*0304*/ 	.word	0x000000ff
        /*0308*/ 	.word	0x00000108
        /*030c*/ 	.short	0x0100
        /*030e*/ 	.byte	0x05
	.zero		1


	//   ....[34]....
        /*0310*/ 	.word	0x000015c0
        /*0314*/ 	.word	0x00000003
        /*0318*/ 	.word	0x00000100
        /*031c*/ 	.short	0x010a
        /*031e*/ 	.byte	0xff
	.zero		1


	//   ....[35]....
        /*0320*/ 	.word	0x000015f0
        /*0324*/ 	.word	0x00000003
        /*0328*/ 	.word	0x000000f0
        /*032c*/ 	.short	0x0101
        /*032e*/ 	.byte	0xff
	.zero		1


	//   ....[36]....
        /*0330*/ 	.word	0x000016c0
        /*0334*/ 	.word	0x000000ff
        /*0338*/ 	.word	0x00000030
        /*033c*/ 	.short	0x010a
        /*033e*/ 	.byte	0x08
	.zero		1


	//   ....[37]....
        /*0340*/ 	.word	0x00001760
        /*0344*/ 	.word	0x000000ff
        /*0348*/ 	.word	0x00000030
        /*034c*/ 	.short	0x010a
        /*034e*/ 	.byte	0x21
	.zero		1


	//   ....[38]....
        /*0350*/ 	.word	0x000018c0
        /*0354*/ 	.word	0x000000ff
        /*0358*/ 	.word	0x00000030
        /*035c*/ 	.short	0x010a
        /*035e*/ 	.byte	0x08
	.zero		1


	//   ....[39]....
        /*0360*/ 	.word	0x000019b0
        /*0364*/ 	.word	0x000000ff
        /*0368*/ 	.word	0x00000088
        /*036c*/ 	.short	0x0101
        /*036e*/ 	.byte	0x04
	.zero		1


	//   ....[40]....
        /*0370*/ 	.word	0x000019d0
        /*0374*/ 	.word	0x000000ff
        /*0378*/ 	.word	0x00000030
        /*037c*/ 	.short	0x010a
        /*037e*/ 	.byte	0x08
	.zero		1


	//   ....[41]....
        /*0380*/ 	.word	0x00001a50
        /*0384*/ 	.word	0x000000ff
        /*0388*/ 	.word	0x00000030
        /*038c*/ 	.short	0x010a
        /*038e*/ 	.byte	0x11
	.zero		1


	//   ....[42]....
        /*0390*/ 	.word	0x00001bb0
        /*0394*/ 	.word	0x000000ff
        /*0398*/ 	.word	0x00000030
        /*039c*/ 	.short	0x010a
        /*039e*/ 	.byte	0x08
	.zero		1


	//   ....[43]....
        /*03a0*/ 	.word	0x00001cd0
        /*03a4*/ 	.word	0x00000002
        /*03a8*/ 	.word	0x00000090
        /*03ac*/ 	.short	0x010a
        /*03ae*/ 	.byte	0xff
	.zero		1


	//   ....[44]....
        /*03b0*/ 	.word	0x00001d90
        /*03b4*/ 	.word	0x00000002
        /*03b8*/ 	.word	0x00000000
        /*03bc*/ 	.short	0x0101
        /*03be*/ 	.byte	0xff
	.zero		1


	//   ....[45]....
        /*03c0*/ 	.word	0x000022f0
        /*03c4*/ 	.word	0x000000ff
        /*03c8*/ 	.word	0x00000000
        /*03cc*/ 	.short	0x010a
        /*03ce*/ 	.byte	0x05
	.zero		1


	//   ....[46]....
        /*03d0*/ 	.word	0x00002380
        /*03d4*/ 	.word	0x000000ff
        /*03d8*/ 	.word	0x00000000
        /*03dc*/ 	.short	0x010a
        /*03de*/ 	.byte	0x05
	.zero		1


	//   ....[47]....
        /*03e0*/ 	.word	0x00002410
        /*03e4*/ 	.word	0x000000ff
        /*03e8*/ 	.word	0x00000000
        /*03ec*/ 	.short	0x010a
        /*03ee*/ 	.byte	0x05
	.zero		1


	//   ....[48]....
        /*03f0*/ 	.word	0x000024a0
        /*03f4*/ 	.word	0x000000ff
        /*03f8*/ 	.word	0x00000000
        /*03fc*/ 	.short	0x010a
        /*03fe*/ 	.byte	0x05
	.zero		1


	//   ....[49]....
        /*0400*/ 	.word	0x00002530
        /*0404*/ 	.word	0x000000ff
        /*0408*/ 	.word	0x00000000
        /*040c*/ 	.short	0x010a
        /*040e*/ 	.byte	0x05
	.zero		1


	//   ....[50]....
        /*0410*/ 	.word	0x000025d0
        /*0414*/ 	.word	0x00000000
        /*0418*/ 	.word	0x00000000
        /*041c*/ 	.short	0x010a
        /*041e*/ 	.byte	0xff
	.zero		1


	//   ....[51]....
        /*0420*/ 	.word	0x000026f0
        /*0424*/ 	.word	0x00000000
        /*0428*/ 	.word	0x000000f0
        /*042c*/ 	.short	0x010a
        /*042e*/ 	.byte	0xff
	.zero		1


	//   ....[52]....
        /*0430*/ 	.word	0x00002750
        /*0434*/ 	.word	0x00000004
        /*0438*/ 	.word	0x00000000
        /*043c*/ 	.short	0x0101
        /*043e*/ 	.byte	0xff
	.zero		1


	//   ....[53]....
        /*0440*/ 	.word	0x00002770
        /*0444*/ 	.word	0x000000ff
        /*0448*/ 	.word	0x000000a0
        /*044c*/ 	.short	0x010a
        /*044e*/ 	.byte	0x05
	.zero		1


	//   ....[54]....
        /*0450*/ 	.word	0x00002890
        /*0454*/ 	.word	0x00000000
        /*0458*/ 	.word	0x00000090
        /*045c*/ 	.short	0x010a
        /*045e*/ 	.byte	0xff
	.zero		1


	//   ....[55]....
        /*0460*/ 	.word	0x000029a0
        /*0464*/ 	.word	0x00000000
        /*0468*/ 	.word	0x00000000
        /*046c*/ 	.short	0x0101
        /*046e*/ 	.byte	0xff
	.zero		1


	//   ....[56]....
        /*0470*/ 	.word	0x00002a30
        /*0474*/ 	.word	0x000000ff
        /*0478*/ 	.word	0x000000a0
        /*047c*/ 	.short	0x0106
        /*047e*/ 	.byte	0x05
	.zero		1


	//   ....[57]....
        /*0480*/ 	.word	0x00002a50
        /*0484*/ 	.word	0x000000ff
        /*0488*/ 	.word	0x000000a0
        /*048c*/ 	.short	0x010a
        /*048e*/ 	.byte	0x05
	.zero		1


	//   ....[58]....
        /*0490*/ 	.word	0x00002ae0
        /*0494*/ 	.word	0x000000ff
        /*0498*/ 	.word	0x000000a0
        /*049c*/ 	.short	0x0106
        /*049e*/ 	.byte	0x04
	.zero		1


	//   ....[59]....
        /*04a0*/ 	.word	0x00002b20
        /*04a4*/ 	.word	0x00000000
        /*04a8*/ 	.word	0x000000a0
        /*04ac*/ 	.short	0x010a
        /*04ae*/ 	.byte	0xff
	.zero		1


	//   ....[60]....
        /*04b0*/ 	.word	0x00003000
        /*04b4*/ 	.word	0x00000000
        /*04b8*/ 	.word	0x00000090
        /*04bc*/ 	.short	0x010a
        /*04be*/ 	.byte	0xff
	.zero		1


	//   ....[61]....
        /*04c0*/ 	.word	0x00003100
        /*04c4*/ 	.word	0x00000003
        /*04c8*/ 	.word	0x00000000
        /*04cc*/ 	.short	0x0101
        /*04ce*/ 	.byte	0xff
	.zero		1


	//   ....[62]....
        /*04d0*/ 	.word	0x00003110
        /*04d4*/ 	.word	0x000000ff
        /*04d8*/ 	.word	0x00000000
        /*04dc*/ 	.short	0x010a
        /*04de*/ 	.byte	0x04
	.zero		1


	//   ....[63]....
        /*04e0*/ 	.word	0x00003130
        /*04e4*/ 	.word	0x000000ff
        /*04e8*/ 	.word	0x000000d0
        /*04ec*/ 	.short	0x010a
        /*04ee*/ 	.byte	0x09
	.zero		1


	//   ....[64]....
        /*04f0*/ 	.word	0x00003210
        /*04f4*/ 	.word	0x000000ff
        /*04f8*/ 	.word	0x00000000
        /*04fc*/ 	.short	0x010a
        /*04fe*/ 	.byte	0x07
	.zero		1


	//   ....[65]....
        /*0500*/ 	.word	0x00003340
        /*0504*/ 	.word	0x000000ff
        /*0508*/ 	.word	0x00000000
        /*050c*/ 	.short	0x010a
        /*050e*/ 	.byte	0x04
	.zero		1


	//   ....[66]....
        /*0510*/ 	.word	0x000034f0
        /*0514*/ 	.word	0x000000ff
        /*0518*/ 	.word	0x00000000
        /*051c*/ 	.short	0x010a
        /*051e*/ 	.byte	0x05
	.zero		1


	//   ....[67]....
        /*0520*/ 	.word	0x00003580
        /*0524*/ 	.word	0x000000ff
        /*0528*/ 	.word	0x00000000
        /*052c*/ 	.short	0x010a
        /*052e*/ 	.byte	0x05
	.zero		1


	//   ....[68]....
        /*0530*/ 	.word	0x00003610
        /*0534*/ 	.word	0x000000ff
        /*0538*/ 	.word	0x00000000
        /*053c*/ 	.short	0x010a
        /*053e*/ 	.byte	0x05
	.zero		1


	//   ....[69]....
        /*0540*/ 	.word	0x000036a0
        /*0544*/ 	.word	0x000000ff
        /*0548*/ 	.word	0x00000000
        /*054c*/ 	.short	0x010a
        /*054e*/ 	.byte	0x07
	.zero		1


	//   ....[70]....
        /*0550*/ 	.word	0x00003b00
        /*0554*/ 	.word	0x00000000
        /*0558*/ 	.word	0x00000090
        /*055c*/ 	.short	0x010a
        /*055e*/ 	.byte	0xff
	.zero		1


	//   ....[71]....
        /*0560*/ 	.word	0x00003bc0
        /*0564*/ 	.word	0x00000000
        /*0568*/ 	.word	0x00000000
        /*056c*/ 	.short	0x0101
        /*056e*/ 	.byte	0xff
	.zero		1


	//   ....[72]....
        /*0570*/ 	.word	0x00003ee0
        /*0574*/ 	.word	0x000000ff
        /*0578*/ 	.word	0x00000088
        /*057c*/ 	.short	0x010a
        /*057e*/ 	.byte	0x07
	.zero		1


	//   ....[73]....
        /*0580*/ 	.word	0x000040d0
        /*0584*/ 	.word	0x000000ff
        /*0588*/ 	.word	0x00000070
        /*058c*/ 	.short	0x010a
        /*058e*/ 	.byte	0x07
	.zero		1


	//   ....[74]....
        /*0590*/ 	.word	0x000042a0
        /*0594*/ 	.word	0x000000ff
        /*0598*/ 	.word	0x00000060
        /*059c*/ 	.short	0x010b
        /*059e*/ 	.byte	0x07
	.zero		1


	//   ....[75]....
        /*05a0*/ 	.word	0x00004310
        /*05a4*/ 	.word	0x000000ff
        /*05a8*/ 	.word	0x00000000
        /*05ac*/ 	.short	0x0101
        /*05ae*/ 	.byte	0x08
	.zero		1


	//   ....[76]....
        /*05b0*/ 	.word	0x00004340
        /*05b4*/ 	.word	0x000000ff
        /*05b8*/ 	.word	0x00000078
        /*05bc*/ 	.short	0x010a
        /*05be*/ 	.byte	0x07
	.zero		1


	//   ....[77]....
        /*05c0*/ 	.word	0x00004550
        /*05c4*/ 	.word	0x000000ff
        /*05c8*/ 	.word	0x00000068
        /*05cc*/ 	.short	0x010b
        /*05ce*/ 	.byte	0x07
	.zero		1


	//   ....[78]....
        /*05d0*/ 	.word	0x00004570
        /*05d4*/ 	.word	0x000000ff
        /*05d8*/ 	.word	0x00000000
        /*05dc*/ 	.short	0x0101
        /*05de*/ 	.byte	0x0d
	.zero		1


	//   ....[79]....
        /*05e0*/ 	.word	0x000045a0
        /*05e4*/ 	.word	0x000000ff
        /*05e8*/ 	.word	0x00000070
        /*05ec*/ 	.short	0x010a
        /*05ee*/ 	.byte	0x07
	.zero		1


	//   ....[80]....
        /*05f0*/ 	.word	0x000045e0
        /*05f4*/ 	.word	0x00000000
        /*05f8*/ 	.word	0x00000078
        /*05fc*/ 	.short	0x010a
        /*05fe*/ 	.byte	0xff
	.zero		1


	//   ....[81]....
        /*0600*/ 	.word	0x00004910
        /*0604*/ 	.word	0x00000000
        /*0608*/ 	.word	0x00000090
        /*060c*/ 	.short	0x010a
        /*060e*/ 	.byte	0xff
	.zero		1


	//   ....[82]....
        /*0610*/ 	.word	0x00004a20
        /*0614*/ 	.word	0x00000000
        /*0618*/ 	.word	0x00000000
        /*061c*/ 	.short	0x0101
        /*061e*/ 	.byte	0xff
	.zero		1


	//   ....[83]....
        /*0620*/ 	.word	0x00005480
        /*0624*/ 	.word	0x00000003
        /*0628*/ 	.word	0x00000060
        /*062c*/ 	.short	0x010a
        /*062e*/ 	.byte	0xff
	.zero		1


	//   ....[84]....
        /*0630*/ 	.word	0x000054c0
        /*0634*/ 	.word	0x000000cf
        /*0638*/ 	.word	0x000000b0
        /*063c*/ 	.short	0x010a
        /*063e*/ 	.byte	0xff
	.zero		1


	//   ....[85]....
        /*0640*/ 	.word	0x000055f0
        /*0644*/ 	.word	0x00000003
        /*0648*/ 	.word	0x00000060
        /*064c*/ 	.short	0x010a
        /*064e*/ 	.byte	0xff
	.zero		1


	//   ....[86]....
        /*0650*/ 	.word	0x00005750
        /*0654*/ 	.word	0x00000000
        /*0658*/ 	.word	0x00000000
        /*065c*/ 	.short	0x0101
        /*065e*/ 	.byte	0xff
	.zero		1


	//   ....[87]....
        /*0660*/ 	.word	0x000057b0
        /*0664*/ 	.word	0x000000cf
        /*0668*/ 	.word	0x000000b0
        /*066c*/ 	.short	0x010a
        /*066e*/ 	.byte	0xff
	.zero		1


	//   ....[88]....
        /*0670*/ 	.word	0x00006b60
        /*0674*/ 	.word	0x000000d2
        /*0678*/ 	.word	0x00000060
        /*067c*/ 	.short	0x010a
        /*067e*/ 	.byte	0xff
	.zero		1


	//   ....[89]....
        /*0680*/ 	.word	0x00006c30
        /*0684*/ 	.word	0x000000d2
        /*0688*/ 	.word	0x00000060
        /*068c*/ 	.short	0x010a
        /*068e*/ 	.byte	0xff
	.zero		1


	//   ....[90]....
        /*0690*/ 	.word	0x00006d70
        /*0694*/ 	.word	0x00000003
        /*0698*/ 	.word	0x00000000
        /*069c*/ 	.short	0x0101
        /*069e*/ 	.byte	0xff
	.zero		1


	//   ....[91]....
        /*06a0*/ 	.word	0x00007280
        /*06a4*/ 	.word	0x000000ff
        /*06a8*/ 	.word	0x00000000
        /*06ac*/ 	.short	0x0101
        /*06ae*/ 	.byte	0x05
	.zero		1


	//   ....[92]....
        /*06b0*/ 	.word	0x00008200
        /*06b4*/ 	.word	0x00000003
        /*06b8*/ 	.word	0x00000100
        /*06bc*/ 	.short	0x010a
        /*06be*/ 	.byte	0xff
	.zero		1


	//   ....[93]....
        /*06c0*/ 	.word	0x00008260
        /*06c4*/ 	.word	0x00000002
        /*06c8*/ 	.word	0x00000030
        /*06cc*/ 	.short	0x010a
        /*06ce*/ 	.byte	0xff
	.zero		1


	//   ....[94]....
        /*06d0*/ 	.word	0x000082c0
        /*06d4*/ 	.word	0x00000002
        /*06d8*/ 	.word	0x00000030
        /*06dc*/ 	.short	0x010a
        /*06de*/ 	.byte	0xff
	.zero		1


	//   ....[95]....
        /*06e0*/ 	.word	0x00008310
        /*06e4*/ 	.word	0x00000002
        /*06e8*/ 	.word	0x00000090
        /*06ec*/ 	.short	0x010a
        /*06ee*/ 	.byte	0xff
	.zero		1


	//   ....[96]....
        /*06f0*/ 	.word	0x00008370
        /*06f4*/ 	.word	0x00000000
        /*06f8*/ 	.word	0x00000000
        /*06fc*/ 	.short	0x010a
        /*06fe*/ 	.byte	0xff
	.zero		1


	//   ....[97]....
        /*0700*/ 	.word	0x000083d0
        /*0704*/ 	.word	0x00000000
        /*0708*/ 	.word	0x00000000
        /*070c*/ 	.short	0x010a
        /*070e*/ 	.byte	0xff
	.zero		1


	//   ....[98]....
        /*0710*/ 	.word	0x00008430
        /*0714*/ 	.word	0x00000000
        /*0718*/ 	.word	0x00000000
        /*071c*/ 	.short	0x010a
        /*071e*/ 	.byte	0xff
	.zero		1


	//   ....[99]....
        /*0720*/ 	.word	0x00008490
        /*0724*/ 	.word	0x00000000
        /*0728*/ 	.word	0x00000000
        /*072c*/ 	.short	0x010a
        /*072e*/ 	.byte	0xff
	.zero		1


	//   ....[100]....
        /*0730*/ 	.word	0x000084f0
        /*0734*/ 	.word	0x00000000
        /*0738*/ 	.word	0x00000000
        /*073c*/ 	.short	0x010a
        /*073e*/ 	.byte	0xff
	.zero		1


	//   ....[101]....
        /*0740*/ 	.word	0x00008540
        /*0744*/ 	.word	0x00000000
        /*0748*/ 	.word	0x000000f0
        /*074c*/ 	.short	0x010a
        /*074e*/ 	.byte	0xff
	.zero		1


	//   ....[102]....
        /*0750*/ 	.word	0x000085a0
        /*0754*/ 	.word	0x00000000
        /*0758*/ 	.word	0x000000a0
        /*075c*/ 	.short	0x010a
        /*075e*/ 	.byte	0xff
	.zero		1


	//   ....[103]....
        /*0760*/ 	.word	0x000085f0
        /*0764*/ 	.word	0x00000000
        /*0768*/ 	.word	0x00000090
        /*076c*/ 	.short	0x010a
        /*076e*/ 	.byte	0xff
	.zero		1


	//   ....[104]....
        /*0770*/ 	.word	0x00008650
        /*0774*/ 	.word	0x00000000
        /*0778*/ 	.word	0x000000a0
        /*077c*/ 	.short	0x010a
        /*077e*/ 	.byte	0xff
	.zero		1


	//   ....[105]....
        /*0780*/ 	.word	0x000086a0
        /*0784*/ 	.word	0x00000000
        /*0788*/ 	.word	0x00000090
        /*078c*/ 	.short	0x010a
        /*078e*/ 	.byte	0xff
	.zero		1


	//   ....[106]....
        /*0790*/ 	.word	0x00008700
        /*0794*/ 	.word	0x00000003
        /*0798*/ 	.word	0x000000d0
        /*079c*/ 	.short	0x010a
        /*079e*/ 	.byte	0xff
	.zero		1


	//   ....[107]....
        /*07a0*/ 	.word	0x00008760
        /*07a4*/ 	.word	0x00000000
        /*07a8*/ 	.word	0x00000000
        /*07ac*/ 	.short	0x010a
        /*07ae*/ 	.byte	0xff
	.zero		1


	//   ....[108]....
        /*07b0*/ 	.word	0x000087c0
        /*07b4*/ 	.word	0x00000000
        /*07b8*/ 	.word	0x00000000
        /*07bc*/ 	.short	0x010a
        /*07be*/ 	.byte	0xff
	.zero		1


	//   ....[109]....
        /*07c0*/ 	.word	0x00008820
        /*07c4*/ 	.word	0x00000000
        /*07c8*/ 	.word	0x00000000
        /*07cc*/ 	.short	0x010a
        /*07ce*/ 	.byte	0xff
	.zero		1


	//   ....[110]....
        /*07d0*/ 	.word	0x00008880
        /*07d4*/ 	.word	0x00000000
        /*07d8*/ 	.word	0x00000000
        /*07dc*/ 	.short	0x010a
        /*07de*/ 	.byte	0xff
	.zero		1


	//   ....[111]....
        /*07e0*/ 	.word	0x000088e0
        /*07e4*/ 	.word	0x00000000
        /*07e8*/ 	.word	0x00000000
        /*07ec*/ 	.short	0x010a
        /*07ee*/ 	.byte	0xff
	.zero		1


	//   ....[112]....
        /*07f0*/ 	.word	0x00008930
        /*07f4*/ 	.word	0x00000000
        /*07f8*/ 	.word	0x00000090
        /*07fc*/ 	.short	0x010a
        /*07fe*/ 	.byte	0xff
	.zero		1


	//   ....[113]....
        /*0800*/ 	.word	0x00008990
        /*0804*/ 	.word	0x00000000
        /*0808*/ 	.word	0x00000088
        /*080c*/ 	.short	0x010a
        /*080e*/ 	.byte	0xff
	.zero		1


	//   ....[114]....
        /*0810*/ 	.word	0x000089f0
        /*0814*/ 	.word	0x00000003
        /*0818*/ 	.word	0x00000070
        /*081c*/ 	.short	0x010a
        /*081e*/ 	.byte	0xff
	.zero		1


	//   ....[115]....
        /*0820*/ 	.word	0x00008a50
        /*0824*/ 	.word	0x00000003
        /*0828*/ 	.word	0x00000078
        /*082c*/ 	.short	0x010a
        /*082e*/ 	.byte	0xff
	.zero		1


	//   ....[116]....
        /*0830*/ 	.word	0x00008ab0
        /*0834*/ 	.word	0x00000000
        /*0838*/ 	.word	0x00000070
        /*083c*/ 	.short	0x010a
        /*083e*/ 	.byte	0xff
	.zero		1


	//   ....[117]....
        /*0840*/ 	.word	0x00008b00
        /*0844*/ 	.word	0x00000000
        /*0848*/ 	.word	0x00000090
        /*084c*/ 	.short	0x010a
        /*084e*/ 	.byte	0xff
	.zero		1


	//   ....[118]....
        /*0850*/ 	.word	0x00008b50
        /*0854*/ 	.word	0x00000003
        /*0858*/ 	.word	0x00000060
        /*085c*/ 	.short	0x010a
        /*085e*/ 	.byte	0xff
	.zero		1


	//   ....[119]....
        /*0860*/ 	.word	0x00008ba0
        /*0864*/ 	.word	0x000000cf
        /*0868*/ 	.word	0x000000b0
        /*086c*/ 	.short	0x010a
        /*086e*/ 	.byte	0xff
	.zero		1


	//   ....[120]....
        /*0870*/ 	.word	0x00008bf0
        /*0874*/ 	.word	0x000000d2
        /*0878*/ 	.word	0x00000060
        /*087c*/ 	.short	0x010a
        /*087e*/ 	.byte	0xff
	.zero		1


	//----- nvinfo : EIATTR_NUM_MBARRIERS
	.align		4
.L_47:
        /*0880*/ 	.byte	0x03, 0x38
        /*0882*/ 	.short	0x0022


	//----- nvinfo : EIATTR_EXIT_INSTR_OFFSETS
	.align		4
        /*0884*/ 	.byte	0x04, 0x1c
        /*0886*/ 	.short	(.L_49 - .L_48)


	//   ....[0]....
.L_48:
        /*0888*/ 	.word	0x00002600


	//   ....[1]....
        /*088c*/ 	.word	0x00002af0


	//   ....[2]....
        /*0890*/ 	.word	0x00002b50


	//   ....[3]....
        /*0894*/ 	.word	0x00003900


	//   ....[4]....
        /*0898*/ 	.word	0x00004610


	//   ....[5]....
        /*089c*/ 	.word	0x00004650


	//   ....[6]....
        /*08a0*/ 	.word	0x000081f0


	//----- nvinfo : EIATTR_MAX_THREADS
	.align		4
.L_49:
        /*08a4*/ 	.byte	0x04, 0x05
        /*08a6*/ 	.short	(.L_51 - .L_50)
.L_50:
        /*08a8*/ 	.word	0x00000100
        /*08ac*/ 	.word	0x00000001
        /*08b0*/ 	.word	0x00000001


	//----- nvinfo : EIATTR_CRS_STACK_SIZE
	.align		4
.L_51:
        /*08b4*/ 	.byte	0x04, 0x1e
        /*08b6*/ 	.short	(.L_53 - .L_52)
.L_52:
        /*08b8*/ 	.word	0x00000000


	//----- nvinfo : EIATTR_CBANK_PARAM_SIZE
	.align		4
.L_53:
        /*08bc*/ 	.byte	0x03, 0x19
        /*08be*/ 	.short	0x0800


	//----- nvinfo : EIATTR_PARAM_CBANK
	.align		4
        /*08c0*/ 	.byte	0x04, 0x0a
        /*08c2*/ 	.short	(.L_55 - .L_54)
	.align		4
.L_54:
        /*08c4*/ 	.word	index@(.nv.constant0._ZN7cutlass13device_kernelINS_4gemm6kernel13GemmUniversalIN4cute5tupleIJiiiiEEENS1_10collective13CollectiveMmaINS1_35MainloopSm100TmaUmmaWarpSpecializedILi6ELi2ELi4ENS5_IJNS4_1CILi1EEESB_SB_EEEEENS5_IJNSA_ILi128EEESE_NSA_ILi32EEEEEENS_12float_e5m2_tENS5_IJlSB_lEEESH_SI_NS4_8TiledMMAINS4_8MMA_AtomIJNS4_10MMA_TraitsINS4_19SM100_MMA_F8F6F4_SSEJSH_SH_fSE_SE_NS4_17integral_constantINS4_4UMMA5MajorELSP_0EEESQ_NSN_INSO_7ScaleInELSR_0EEESS_EEEEEENS4_6LayoutISC_NS5_IJNSA_ILi0EEESW_SW_EEEEENS5_IJNS4_10UnderscoreESZ_SZ_EEEEENS4_13SM90_TMA_LOADENS4_14ComposedLayoutINS4_7SwizzleILi1ELi4ELi3EEENS4_18smem_ptr_flag_bitsILi8EEENSV_INS5_IJNSA_ILi8EEESF_EEENS5_IJSF_SB_EEEEEEEvNS4_8identityES12_S1C_vS1D_EENS_8epilogue10collective18CollectiveEpilogueINS1F_23Sm100TmaWarpSpecializedILi2ELi2ELi64ELb0ELb0EEEJSG_NS5_IJNSV_ISE_SB_EENSV_INSA_ILi64EEESB_EEEEESH_SI_SH_SI_NS1F_6fusion15FusionCallbacksIS1J_NS1O_17LinearCombinationISH_fSH_fLNS_15FloatRoundStyleE2EEESG_S1N_JEEENS4_5SM1004TMEM4LOAD26SM100_TMEM_LOAD_32dp32b64xES12_NS13_INS14_ILi2ELi4ELi3EEES17_NSV_INS5_IJS18_S1L_EEENS5_IJS1L_SB_EEEEEEENS4_39AutoVectorizingCopyWithAssumedAlignmentILi128EEENS4_14SM90_TMA_STOREES22_S24_S24_EEEvvEEEEvNT_6ParamsE)
        /*08c8*/ 	.short	0x0380
        /*08ca*/ 	.short	0x0800


	//----- nvinfo : EIATTR_SW_WAR
	.align		4
.L_55:
        /*08cc*/ 	.byte	0x04, 0x36
        /*08ce*/ 	.short	(.L_57 - .L_56)
.L_56:
        /*08d0*/ 	.word	0x00000008
.L_57:


//--------------------- .nv.callgraph             --------------------------
	.section	.nv.callgraph,"",@"SHT_CUDA_CALLGRAPH"
	.align	4
	.sectionentsize	8
	.align		4
        /*0000*/ 	.word	0x00000000
	.align		4
        /*0004*/ 	.word	0xffffffff
	.align		4
        /*0008*/ 	.word	index@(_ZN7cutlass13device_kernelINS_4gemm6kernel13GemmUniversalIN4cute5tupleIJiiiiEEENS1_10collective13CollectiveMmaINS1_35MainloopSm100TmaUmmaWarpSpecializedILi6ELi2ELi4ENS5_IJNS4_1CILi1EEESB_SB_EEEEENS5_IJNSA_ILi128EEESE_NSA_ILi32EEEEEENS_12float_e5m2_tENS5_IJlSB_lEEESH_SI_NS4_8TiledMMAINS4_8MMA_AtomIJNS4_10MMA_TraitsINS4_19SM100_MMA_F8F6F4_SSEJSH_SH_fSE_SE_NS4_17integral_constantINS4_4UMMA5MajorELSP_0EEESQ_NSN_INSO_7ScaleInELSR_0EEESS_EEEEEENS4_6LayoutISC_NS5_IJNSA_ILi0EEESW_SW_EEEEENS5_IJNS4_10UnderscoreESZ_SZ_EEEEENS4_13SM90_TMA_LOADENS4_14ComposedLayoutINS4_7SwizzleILi1ELi4ELi3EEENS4_18smem_ptr_flag_bitsILi8EEENSV_INS5_IJNSA_ILi8EEESF_EEENS5_IJSF_SB_EEEEEEEvNS4_8identityES12_S1C_vS1D_EENS_8epilogue10collective18CollectiveEpilogueINS1F_23Sm100TmaWarpSpecializedILi2ELi2ELi64ELb0ELb0EEEJSG_NS5_IJNSV_ISE_SB_EENSV_INSA_ILi64EEESB_EEEEESH_SI_SH_SI_NS1F_6fusion15FusionCallbacksIS1J_NS1O_17LinearCombinationISH_fSH_fLNS_15FloatRoundStyleE2EEESG_S1N_JEEENS4_5SM1004TMEM4LOAD26SM100_TMEM_LOAD_32dp32b64xES12_NS13_INS14_ILi2ELi4ELi3EEES17_NSV_INS5_IJS18_S1L_EEENS5_IJS1L_SB_EEEEEEENS4_39AutoVectorizingCopyWithAssumedAlignmentILi128EEENS4_14SM90_TMA_STOREES22_S24_S24_EEEvvEEEEvNT_6ParamsE)
	.align		4
        /*000c*/ 	.word	index@(__assertfail)
	.align		4
        /*0010*/ 	.word	0x00000000
	.align		4
        /*0014*/ 	.word	0xfffffffe
	.align		4
        /*0018*/ 	.word	0x00000000
	.align		4
        /*001c*/ 	.word	0xfffffffd
	.align		4
        /*0020*/ 	.word	0x00000000
	.align		4
        /*0024*/ 	.word	0xfffffffc


//--------------------- .nv.constant4             --------------------------
	.section	.nv.constant4,"a",@progbits
	.align	8
	.align		8
.nv.constant4:
        /*0000*/ 	.dword	__assertfail
	.align		8
        /*0008*/ 	.dword	__unnamed_1
	.align		8
        /*0010*/ 	.dword	__unnamed_2
	.align		8
        /*0018*/ 	.dword	_ZN40_INTERNAL_6eb206a4_4_k_cu_9a081b95_341074cuda3std3__45__cpo5beginE
	.align		8
        /*0020*/ 	.dword	_ZN40_INTERNAL_6eb206a4_4_k_cu_9a081b95_341074cuda3std3__45__cpo3endE
	.align		8
        /*0028*/ 	.dword	_ZN40_INTERNAL_6eb206a4_4_k_cu_9a081b95_341074cuda3std3__45__cpo6cbeginE
	.align		8
        /*0030*/ 	.dword	_ZN40_INTERNAL_6eb206a4_4_k_cu_9a081b95_341074cuda3std3__45__cpo4cendE
	.align		8
        /*0038*/ 	.dword	_ZN40_INTERNAL_6eb206a4_4_k_cu_9a081b95_341074cuda3std3__442_GLOBAL__N__6eb206a4_4_k_cu_9a081b95_341076ignoreE
	.align		8
        /*0040*/ 	.dword	_ZN40_INTERNAL_6eb206a4_4_k_cu_9a081b95_341074cuda3std3__419piecewise_constructE
	.align		8
        /*0048*/ 	.dword	_ZN40_INTERNAL_6eb206a4_4_k_cu_9a081b95_341074cuda3std3__48in_placeE
	.align		8
        /*0050*/ 	.dword	_ZN40_INTERNAL_6eb206a4_4_k_cu_9a081b95_341074cuda3std6ranges3__45__cpo4swapE
	.align		8
        /*0058*/ 	.dword	_ZN40_INTERNAL_6eb206a4_4_k_cu_9a081b95_341074cuda3std6ranges3__45__cpo9iter_moveE
	.align		8
        /*0060*/ 	.dword	_ZN40_INTERNAL_6eb206a4_4_k_cu_9a081b95_341074cute7productE
	.align		8
        /*0068*/ 	.dword	_ZN40_INTERNAL_6eb206a4_4_k_cu_9a081b95_341074cute1_E
	.align		8
        /*0070*/ 	.dword	$str$25
	.align		8
        /*0078*/ 	.dword	$str$26
	.align		8
        /*0080*/ 	.dword	$str$27
	.align		8
        /*0088*/ 	.dword	$str$28


//--------------------- .text._ZN7cutlass13device_kernelINS_4gemm6kernel13GemmUniversalIN4cute5tupleIJiiiiEEENS1_10collective13CollectiveMmaINS1_35MainloopSm100TmaUmmaWarpSpecializedILi6ELi2ELi4ENS5_IJNS4_1CILi1EEESB_SB_EEEEENS5_IJNSA_ILi128EEESE_NSA_ILi32EEEEEENS_12float_e5m2_tENS5_IJlSB_lEEESH_SI_NS4_8TiledMMAINS4_8MMA_AtomIJNS4_10MMA_TraitsINS4_19SM100_MMA_F8F6F4_SSEJSH_SH_fSE_SE_NS4_17integral_constantINS4_4UMMA5MajorELSP_0EEESQ_NSN_INSO_7ScaleInELSR_0EEESS_EEEEEENS4_6LayoutISC_NS5_IJNSA_ILi0EEESW_SW_EEEEENS5_IJNS4_10UnderscoreESZ_SZ_EEEEENS4_13SM90_TMA_LOADENS4_14ComposedLayoutINS4_7SwizzleILi1ELi4ELi3EEENS4_18smem_ptr_flag_bitsILi8EEENSV_INS5_IJNSA_ILi8EEESF_EEENS5_IJSF_SB_EEEEEEEvNS4_8identityES12_S1C_vS1D_EENS_8epilogue10collective18CollectiveEpilogueINS1F_23Sm100TmaWarpSpecializedILi2ELi2ELi64ELb0ELb0EEEJSG_NS5_IJNSV_ISE_SB_EENSV_INSA_ILi64EEESB_EEEEESH_SI_SH_SI_NS1F_6fusion15FusionCallbacksIS1J_NS1O_17LinearCombinationISH_fSH_fLNS_15FloatRoundStyleE2EEESG_S1N_JEEENS4_5SM1004TMEM4LOAD26SM100_TMEM_LOAD_32dp32b64xES12_NS13_INS14_ILi2ELi4ELi3EEES17_NSV_INS5_IJS18_S1L_EEENS5_IJS1L_SB_EEEEEEENS4_39AutoVectorizingCopyWithAssumedAlignmentILi128EEENS4_14SM90_TMA_STOREES22_S24_S24_EEEvvEEEEvNT_6ParamsE --------------------------
	.section	.text._ZN7cutlass13device_kernelINS_4gemm6kernel13GemmUniversalIN4cute5tupleIJiiiiEEENS1_10collective13CollectiveMmaINS1_35MainloopSm100TmaUmmaWarpSpecializedILi6ELi2ELi4ENS5_IJNS4_1CILi1EEESB_SB_EEEEENS5_IJNSA_ILi128EEESE_NSA_ILi32EEEEEENS_12float_e5m2_tENS5_IJlSB_lEEESH_SI_NS4_8TiledMMAINS4_8MMA_AtomIJNS4_10MMA_TraitsINS4_19SM100_MMA_F8F6F4_SSEJSH_SH_fSE_SE_NS4_17integral_constantINS4_4UMMA5MajorELSP_0EEESQ_NSN_INSO_7ScaleInELSR_0EEESS_EEEEEENS4_6LayoutISC_NS5_IJNSA_ILi0EEESW_SW_EEEEENS5_IJNS4_10UnderscoreESZ_SZ_EEEEENS4_13SM90_TMA_LOADENS4_14ComposedLayoutINS4_7SwizzleILi1ELi4ELi3EEENS4_18smem_ptr_flag_bitsILi8EEENSV_INS5_IJNSA_ILi8EEESF_EEENS5_IJSF_SB_EEEEEEEvNS4_8identityES12_S1C_vS1D_EENS_8epilogue10collective18CollectiveEpilogueINS1F_23Sm100TmaWarpSpecializedILi2ELi2ELi64ELb0ELb0EEEJSG_NS5_IJNSV_ISE_SB_EENSV_INSA_ILi64EEESB_EEEEESH_SI_SH_SI_NS1F_6fusion15FusionCallbacksIS1J_NS1O_17LinearCombinationISH_fSH_fLNS_15FloatRoundStyleE2EEESG_S1N_JEEENS4_5SM1004TMEM4LOAD26SM100_TMEM_LOAD_32dp32b64xES12_NS13_INS14_ILi2ELi4ELi3EEES17_NSV_INS5_IJS18_S1L_EEENS5_IJS1L_SB_EEEEEEENS4_39AutoVectorizingCopyWithAssumedAlignmentILi128EEENS4_14SM90_TMA_STOREES22_S24_S24_EEEvvEEEEvNT_6ParamsE,"ax",@progbits
	.align	128
.text._ZN7cutlass13device_kernelINS_4gemm6kernel13GemmUniversalIN4cute5tupleIJiiiiEEENS1_10collective13CollectiveMmaINS1_35MainloopSm100TmaUmmaWarpSpecializedILi6ELi2ELi4ENS5_IJNS4_1CILi1EEESB_SB_EEEEENS5_IJNSA_ILi128EEESE_NSA_ILi32EEEEEENS_12float_e5m2_tENS5_IJlSB_lEEESH_SI_NS4_8TiledMMAINS4_8MMA_AtomIJNS4_10MMA_TraitsINS4_19SM100_MMA_F8F6F4_SSEJSH_SH_fSE_SE_NS4_17integral_constantINS4_4UMMA5MajorELSP_0EEESQ_NSN_INSO_7ScaleInELSR_0EEESS_EEEEEENS4_6LayoutISC_NS5_IJNSA_ILi0EEESW_SW_EEEEENS5_IJNS4_10UnderscoreESZ_SZ_EEEEENS4_13SM90_TMA_LOADENS4_14ComposedLayoutINS4_7SwizzleILi1ELi4ELi3EEENS4_18smem_ptr_flag_bitsILi8EEENSV_INS5_IJNSA_ILi8EEESF_EEENS5_IJSF_SB_EEEEEEEvNS4_8identityES12_S1C_vS1D_EENS_8epilogue10collective18CollectiveEpilogueINS1F_23Sm100TmaWarpSpecializedILi2ELi2ELi64ELb0ELb0EEEJSG_NS5_IJNSV_ISE_SB_EENSV_INSA_ILi64EEESB_EEEEESH_SI_SH_SI_NS1F_6fusion15FusionCallbacksIS1J_NS1O_17LinearCombinationISH_fSH_fLNS_15FloatRoundStyleE2EEESG_S1N_JEEENS4_5SM1004TMEM4LOAD26SM100_TMEM_LOAD_32dp32b64xES12_NS13_INS14_ILi2ELi4ELi3EEES17_NSV_INS5_IJS18_S1L_EEENS5_IJS1L_SB_EEEEEEENS4_39AutoVectorizingCopyWithAssumedAlignmentILi128EEENS4_14SM90_TMA_STOREES22_S24_S24_EEEvvEEEEvNT_6ParamsE:
        .type           _ZN7cutlass13device_kernelINS_4gemm6kernel13GemmUniversalIN4cute5tupleIJiiiiEEENS1_10collective13CollectiveMmaINS1_35MainloopSm100TmaUmmaWarpSpecializedILi6ELi2ELi4ENS5_IJNS4_1CILi1EEESB_SB_EEEEENS5_IJNSA_ILi128EEESE_NSA_ILi32EEEEEENS_12float_e5m2_tENS5_IJlSB_lEEESH_SI_NS4_8TiledMMAINS4_8MMA_AtomIJNS4_10MMA_TraitsINS4_19SM100_MMA_F8F6F4_SSEJSH_SH_fSE_SE_NS4_17integral_constantINS4_4UMMA5MajorELSP_0EEESQ_NSN_INSO_7ScaleInELSR_0EEESS_EEEEEENS4_6LayoutISC_NS5_IJNSA_ILi0EEESW_SW_EEEEENS5_IJNS4_10UnderscoreESZ_SZ_EEEEENS4_13SM90_TMA_LOADENS4_14ComposedLayoutINS4_7SwizzleILi1ELi4ELi3EEENS4_18smem_ptr_flag_bitsILi8EEENSV_INS5_IJNSA_ILi8EEESF_EEENS5_IJSF_SB_EEEEEEEvNS4_8identityES12_S1C_vS1D_EENS_8epilogue10collective18CollectiveEpilogueINS1F_23Sm100TmaWarpSpecializedILi2ELi2ELi64ELb0ELb0EEEJSG_NS5_IJNSV_ISE_SB_EENSV_INSA_ILi64EEESB_EEEEESH_SI_SH_SI_NS1F_6fusion15FusionCallbacksIS1J_NS1O_17LinearCombinationISH_fSH_fLNS_15FloatRoundStyleE2EEESG_S1N_JEEENS4_5SM1004TMEM4LOAD26SM100_TMEM_LOAD_32dp32b64xES12_NS13_INS14_ILi2ELi4ELi3EEES17_NSV_INS5_IJS18_S1L_EEENS5_IJS1L_SB_EEEEEEENS4_39AutoVectorizingCopyWithAssumedAlignmentILi128EEENS4_14SM90_TMA_STOREES22_S24_S24_EEEvvEEEEvNT_6ParamsE,@function
        .size           _ZN7cutlass13device_kernelINS_4gemm6kernel13GemmUniversalIN4cute5tupleIJiiiiEEENS1_10collective13CollectiveMmaINS1_35MainloopSm100TmaUmmaWarpSpecializedILi6ELi2ELi4ENS5_IJNS4_1CILi1EEESB_SB_EEEEENS5_IJNSA_ILi128EEESE_NSA_ILi32EEEEEENS_12float_e5m2_tENS5_IJlSB_lEEESH_SI_NS4_8TiledMMAINS4_8MMA_AtomIJNS4_10MMA_TraitsINS4_19SM100_MMA_F8F6F4_SSEJSH_SH_fSE_SE_NS4_17integral_constantINS4_4UMMA5MajorELSP_0EEESQ_NSN_INSO_7ScaleInELSR_0EEESS_EEEEEENS4_6LayoutISC_NS5_IJNSA_ILi0EEESW_SW_EEEEENS5_IJNS4_10UnderscoreESZ_SZ_EEEEENS4_13SM90_TMA_LOADENS4_14ComposedLayoutINS4_7SwizzleILi1ELi4ELi3EEENS4_18smem_ptr_flag_bitsILi8EEENSV_INS5_IJNSA_ILi8EEESF_EEENS5_IJSF_SB_EEEEEEEvNS4_8identityES12_S1C_vS1D_EENS_8epilogue10collective18CollectiveEpilogueINS1F_23Sm100TmaWarpSpecializedILi2ELi2ELi64ELb0ELb0EEEJSG_NS5_IJNSV_ISE_SB_EENSV_INSA_ILi64EEESB_EEEEESH_SI_SH_SI_NS1F_6fusion15FusionCallbacksIS1J_NS1O_17LinearCombinationISH_fSH_fLNS_15FloatRoundStyleE2EEESG_S1N_JEEENS4_5SM1004TMEM4LOAD26SM100_TMEM_LOAD_32dp32b64xES12_NS13_INS14_ILi2ELi4ELi3EEES17_NSV_INS5_IJS18_S1L_EEENS5_IJS1L_SB_EEEEEEENS4_39AutoVectorizingCopyWithAssumedAlignmentILi128EEENS4_14SM90_TMA_STOREES22_S24_S24_EEEvvEEEEvNT_6ParamsE,(.L_x_149 - _ZN7cutlass13device_kernelINS_4gemm6kernel13GemmUniversalIN4cute5tupleIJiiiiEEENS1_10collective13CollectiveMmaINS1_35MainloopSm100TmaUmmaWarpSpecializedILi6ELi2ELi4ENS5_IJNS4_1CILi1EEESB_SB_EEEEENS5_IJNSA_ILi128EEESE_NSA_ILi32EEEEEENS_12float_e5m2_tENS5_IJlSB_lEEESH_SI_NS4_8TiledMMAINS4_8MMA_AtomIJNS4_10MMA_TraitsINS4_19SM100_MMA_F8F6F4_SSEJSH_SH_fSE_SE_NS4_17integral_constantINS4_4UMMA5MajorELSP_0EEESQ_NSN_INSO_7ScaleInELSR_0EEESS_EEEEEENS4_6LayoutISC_NS5_IJNSA_ILi0EEESW_SW_EEEEENS5_IJNS4_10UnderscoreESZ_SZ_EEEEENS4_13SM90_TMA_LOADENS4_14ComposedLayoutINS4_7SwizzleILi1ELi4ELi3EEENS4_18smem_ptr_flag_bitsILi8EEENSV_INS5_IJNSA_ILi8EEESF_EEENS5_IJSF_SB_EEEEEEEvNS4_8identityES12_S1C_vS1D_EENS_8epilogue10collective18CollectiveEpilogueINS1F_23Sm100TmaWarpSpecializedILi2ELi2ELi64ELb0ELb0EEEJSG_NS5_IJNSV_ISE_SB_EENSV_INSA_ILi64EEESB_EEEEESH_SI_SH_SI_NS1F_6fusion15FusionCallbacksIS1J_NS1O_17LinearCombinationISH_fSH_fLNS_15FloatRoundStyleE2EEESG_S1N_JEEENS4_5SM1004TMEM4LOAD26SM100_TMEM_LOAD_32dp32b64xES12_NS13_INS14_ILi2ELi4ELi3EEES17_NSV_INS5_IJS18_S1L_EEENS5_IJS1L_SB_EEEEEEENS4_39AutoVectorizingCopyWithAssumedAlignmentILi128EEENS4_14SM90_TMA_STOREES22_S24_S24_EEEvvEEEEvNT_6ParamsE)
        .other          _ZN7cutlass13device_kernelINS_4gemm6kernel13GemmUniversalIN4cute5tupleIJiiiiEEENS1_10collective13CollectiveMmaINS1_35MainloopSm100TmaUmmaWarpSpecializedILi6ELi2ELi4ENS5_IJNS4_1CILi1EEESB_SB_EEEEENS5_IJNSA_ILi128EEESE_NSA_ILi32EEEEEENS_12float_e5m2_tENS5_IJlSB_lEEESH_SI_NS4_8TiledMMAINS4_8MMA_AtomIJNS4_10MMA_TraitsINS4_19SM100_MMA_F8F6F4_SSEJSH_SH_fSE_SE_NS4_17integral_constantINS4_4UMMA5MajorELSP_0EEESQ_NSN_INSO_7ScaleInELSR_0EEESS_EEEEEENS4_6LayoutISC_NS5_IJNSA_ILi0EEESW_SW_EEEEENS5_IJNS4_10UnderscoreESZ_SZ_EEEEENS4_13SM90_TMA_LOADENS4_14ComposedLayoutINS4_7SwizzleILi1ELi4ELi3EEENS4_18smem_ptr_flag_bitsILi8EEENSV_INS5_IJNSA_ILi8EEESF_EEENS5_IJSF_SB_EEEEEEEvNS4_8identityES12_S1C_vS1D_EENS_8epilogue10collective18CollectiveEpilogueINS1F_23Sm100TmaWarpSpecializedILi2ELi2ELi64ELb0ELb0EEEJSG_NS5_IJNSV_ISE_SB_EENSV_INSA_ILi64EEESB_EEEEESH_SI_SH_SI_NS1F_6fusion15FusionCallbacksIS1J_NS1O_17LinearCombinationISH_fSH_fLNS_15FloatRoundStyleE2EEESG_S1N_JEEENS4_5SM1004TMEM4LOAD26SM100_TMEM_LOAD_32dp32b64xES12_NS13_INS14_ILi2ELi4ELi3EEES17_NSV_INS5_IJS18_S1L_EEENS5_IJS1L_SB_EEEEEEENS4_39AutoVectorizingCopyWithAssumedAlignmentILi128EEENS4_14SM90_TMA_STOREES22_S24_S24_EEEvvEEEEvNT_6ParamsE,@"STO_CUDA_ENTRY STV_DEFAULT"
_ZN7cutlass13device_kernelINS_4gemm6kernel13GemmUniversalIN4cute5tupleIJiiiiEEENS1_10collective13CollectiveMmaINS1_35MainloopSm100TmaUmmaWarpSpecializedILi6ELi2ELi4ENS5_IJNS4_1CILi1EEESB_SB_EEEEENS5_IJNSA_ILi128EEESE_NSA_ILi32EEEEEENS_12float_e5m2_tENS5_IJlSB_lEEESH_SI_NS4_8TiledMMAINS4_8MMA_AtomIJNS4_10MMA_TraitsINS4_19SM100_MMA_F8F6F4_SSEJSH_SH_fSE_SE_NS4_17integral_constantINS4_4UMMA5MajorELSP_0EEESQ_NSN_INSO_7ScaleInELSR_0EEESS_EEEEEENS4_6LayoutISC_NS5_IJNSA_ILi0EEESW_SW_EEEEENS5_IJNS4_10UnderscoreESZ_SZ_EEEEENS4_13SM90_TMA_LOADENS4_14ComposedLayoutINS4_7SwizzleILi1ELi4ELi3EEENS4_18smem_ptr_flag_bitsILi8EEENSV_INS5_IJNSA_ILi8EEESF_EEENS5_IJSF_SB_EEEEEEEvNS4_8identityES12_S1C_vS1D_EENS_8epilogue10collective18CollectiveEpilogueINS1F_23Sm100TmaWarpSpecializedILi2ELi2ELi64ELb0ELb0EEEJSG_NS5_IJNSV_ISE_SB_EENSV_INSA_ILi64EEESB_EEEEESH_SI_SH_SI_NS1F_6fusion15FusionCallbacksIS1J_NS1O_17LinearCombinationISH_fSH_fLNS_15FloatRoundStyleE2EEESG_S1N_JEEENS4_5SM1004TMEM4LOAD26SM100_TMEM_LOAD_32dp32b64xES12_NS13_INS14_ILi2ELi4ELi3EEES17_NSV_INS5_IJS18_S1L_EEENS5_IJS1L_SB_EEEEEEENS4_39AutoVectorizingCopyWithAssumedAlignmentILi128EEENS4_14SM90_TMA_STOREES22_S24_S24_EEEvvEEEEvNT_6ParamsE:
[----:B------:R-:W1:Y:S01]  /*0000*/  LDC R1, c[0x0][0x37c] ;  /* 0x0000df00ff017b82 */ /* 0x000e620000000800 */
[----:B------:R-:W2:Y:S01]  /*0010*/  S2R R189, SR_TID.X ;  /* 0x0000000000bd7919 */ /* 0x000ea20000002100 */
[----:B------:R-:W3:Y:S01]  /*0020*/  LDCU.64 UR4, c[0x0][0x890] ;  /* 0x00011200ff0477ac */ /* 0x000ee20008000a00 */
[----:B------:R-:W-:Y:S02]  /*0030*/  PRMT R171, RZ, 0x7610, R171 ;  /* 0x00007610ffab7816 */ /* 0x000fe400000000ab */
[----:B------:R-:W-:Y:S01]  /*0040*/  ELECT P5, URZ, PT ;  /* 0x0000000000ff782f */ /* 0x000fe200038a0000 */
[----:B------:R-:W4:Y:S01]  /*0050*/  LDCU.64 UR46, c[0x0][0x358] ;  /* 0x00006b00ff2e77ac */ /* 0x000f220008000a00 */
[----:B---3--:R-:W-:-:S04]  /*0060*/  UISETP.NE.U32.AND UP0, UPT, UR4, URZ, UPT ;  /* 0x000000ff0400728c */ /* 0x008fc8000bf05070 */
[----:B------:R-:W-:Y:S01]  /*0070*/  UISETP.NE.AND.EX UP0, UPT, UR5, URZ, UPT, UP0 ;  /* 0x000000ff0500728c */ /* 0x000fe2000bf05300 */
[----:B--2---:R-:W-:-:S05]  /*0080*/  SHF.R.U32.HI R173, RZ, 0x5, R189 ;  /* 0x00000005ffad7819 */ /* 0x004fca00000116bd */
[----:B------:R-:W2:Y:S02]  /*0090*/  SHFL.IDX PT, R0, R173, RZ, 0x1f ;  /* 0x00001fffad007589 */ /* 0x000ea400000e0000 */
[----:B--2---:R-:W-:Y:S01]  /*00a0*/  R2UR UR8, R0 ;  /* 0x00000000000872ca */ /* 0x004fe200000e0000 */
[----:B-1--4-:R-:W-:-:S14]  /*00b0*/  BRA.U UP0, `(.L_x_0) ;  /* 0x00000001002c7547 */ /* 0x012fdc000b800000 */
[----:B------:R-:W1:Y:S02]  /*00c0*/  LDCU.64 UR6, c[0x0][0x888] ;  /* 0x00011100ff0677ac */ /* 0x000e640008000a00 */
[----:B-1----:R-:W-:-:S04]  /*00d0*/  UISETP.NE.U32.AND UP0, UPT, UR6, URZ, UPT ;  /* 0x000000ff0600728c */ /* 0x002fc8000bf05070 */
[----:B------:R-:W-:-:S09]  /*00e0*/  UISETP.NE.AND.EX UP0, UPT, UR7, URZ, UPT, UP0 ;  /* 0x000000ff0700728c */ /* 0x000fd2000bf05300 */
[----:B------:R-:W-:Y:S05]  /*00f0*/  BRA.U !UP0, `(.L_x_1) ;  /* 0x0000000108107547 */ /* 0x000fea000b800000 */
[----:B------:R-:W1:Y:S02]  /*0100*/  LDC.64 R2, c[0x0][0x888] ;  /* 0x00022200ff027b82 */ /* 0x000e640000000a00 */
[----:B-1----:R1:W5:Y:S01]  /*0110*/  LDG.E R81, desc[UR46][R2.64] ;  /* 0x0000002e02517981 */ /* 0x002362000c1e1900 */
[----:B------:R-:W-:Y:S01]  /*0120*/  HFMA2 R171, -RZ, RZ, 0, 5.9604644775390625e-08 ;  /* 0x00000001ffab7431 */ /* 0x000fe200000001ff */
[----:B------:R-:W-:Y:S05]  /*0130*/  BRA `(.L_x_0) ;  /* 0x00000000000c7947 */ /* 0x000fea0003800000 */
.L_x_1:
[----:B------:R-:W1:Y:S01]  /*0140*/  LDCU UR6, c[0x0][0x880] ;  /* 0x00011000ff0677ac */ /* 0x000e620008000800 */
[----:B------:R-:W-:Y:S01]  /*0150*/  HFMA2 R171, -RZ, RZ, 0, 5.9604644775390625e-08 ;  /* 0x00000001ffab7431 */ /* 0x000fe200000001ff */
[----:B-1----:R-:W-:-:S07]  /*0160*/  MOV R81, UR6 ;  /* 0x0000000600517c02 */ /* 0x002fce0008000f00 */
.L_x_0:
[----:B------:R-:W2:Y:S02]  /*0170*/  LDCU.64 UR6, c[0x0][0x8b0] ;  /* 0x00011600ff0677ac */ /* 0x000ea40008000a00 */
[----:B--2---:R-:W-:-:S04]  /*0180*/  UISETP.NE.U32.AND UP0, UPT, UR6, URZ, UPT ;  /* 0x000000ff0600728c */ /* 0x004fc8000bf05070 */
[----:B------:R-:W-:-:S09]  /*0190*/  UISETP.NE.AND.EX UP0, UPT, UR7, URZ, UPT, UP0 ;  /* 0x000000ff0700728c */ /* 0x000fd2000bf05300 */
[----:B------:R-:W-:Y:S05]  /*01a0*/  BRA.U UP0, `(.L_x_2) ;  /* 0x0000000100247547 */ /* 0x000fea000b800000 */
[----:B------:R-:W2:Y:S02]  /*01b0*/  LDCU.64 UR6, c[0x0][0x8a8] ;  /* 0x00011500ff0677ac */ /* 0x000ea40008000a00 */
[----:B--2---:R-:W-:-:S04]  /*01c0*/  UISETP.NE.U32.AND UP0, UPT, UR6, URZ, UPT ;  /* 0x000000ff0600728c */ /* 0x004fc8000bf05070 */
[----:B------:R-:W-:-:S09]  /*01d0*/  UISETP.NE.AND.EX UP0, UPT, UR7, URZ, UPT, UP0 ;  /* 0x000000ff0700728c */ /* 0x000fd2000bf05300 */
[----:B------:R-:W-:Y:S05]  /*01e0*/  BRA.U !UP0, `(.L_x_3) ;  /* 0x00000001080c7547 */ /* 0x000fea000b800000 */
[----:B------:R-:W2:Y:S02]  /*01f0*/  LDC.64 R78, c[0x0][0x8a8] ;  /* 0x00022a00ff4e7b82 */ /* 0x000ea40000000a00 */
[----:B--2---:R2:W5:Y:S01]  /*0200*/  LDG.E R78, desc[UR46][R78.64] ;  /* 0x0000002e4e4e7981 */ /* 0x004562000c1e1900 */
[----:B------:R-:W-:Y:S05]  /*0210*/  BRA `(.L_x_2) ;  /* 0x0000000000087947 */ /* 0x000fea0003800000 */
.L_x_3:
[----:B------:R-:W2:Y:S02]  /*0220*/  LDCU UR6, c[0x0][0x8a0] ;  /* 0x00011400ff0677ac */ /* 0x000ea40008000800 */
[----:B--2---:R-:W-:Y:S02]  /*0230*/  MOV R78, UR6 ;  /* 0x00000006004e7c02 */ /* 0x004fe40008000f00 */
.L_x_2:
[----:B------:R-:W-:Y:S01]  /*0240*/  IMAD.U32 R0, RZ, RZ, UR8 ;  /* 0x00000008ff007e24 */ /* 0x000fe2000f8e00ff */
[----:B------:R-:W-:Y:S04]  /*0250*/  BSSY.RECONVERGENT B0, `(.L_x_4) ;  /* 0x000000c000007945 */ /* 0x000fe80003800200 */
[C---:B------:R-:W-:Y:S02]  /*0260*/  ISETP.NE.OR P1, PT, R0.reuse, 0x1, !P5 ;  /* 0x000000010000780c */ /* 0x040fe40006f25670 */
[----:B------:R-:W-:-:S11]  /*0270*/  ISETP.NE.OR P0, PT, R0, 0x3, !P5 ;  /* 0x000000030000780c */ /* 0x000fd60006f05670 */
[----:B------:R-:W-:Y:S05]  /*0280*/  @P1 BRA `(.L_x_5) ;  /* 0x0000000000201947 */ /* 0x000fea0003800000 */
[----:B------:R-:W3:Y:S02]  /*0290*/  LDCU.64 UR6, c[0x0][0x348] ;  /* 0x00006900ff0677ac */ /* 0x000ee40008000a00 */
[----:B---3--:R-:W-:Y:S02]  /*02a0*/  UIADD3 UR10, UP1, UPT, UR6, 0x80, URZ ;  /* 0x00000080060a7890 */ /* 0x008fe4000ff3e0ff */
[----:B------:R-:W-:Y:S02]  /*02b0*/  UIADD3 UR6, UP0, UPT, UR6, 0x180, URZ ;  /* 0x0000018006067890 */ /* 0x000fe4000ff1e0ff */
[----:B------:R-:W-:Y:S02]  /*02c0*/  UIADD3.X UR11, UPT, UPT, URZ, UR7, URZ, UP1, !UPT ;  /* 0x00000007ff0b7290 */ /* 0x000fe40008ffe4ff */
[----:B------:R-:W-:-:S07]  /*02d0*/  UIADD3.X UR7, UPT, UPT, URZ, UR7, URZ, UP0, !UPT ;  /* 0x00000007ff077290 */ /* 0x000fce00087fe4ff */
[----:B------:R3:W-:Y:S02]  /*02e0*/  UTMACCTL.PF [UR10] ;  /* 0x000000000a0079b9 */ /* 0x0007e40008040000 */
[----:B------:R3:W-:Y:S02]  /*02f0*/  UTMACCTL.PF [UR6] ;  /* 0x00000000060079b9 */ /* 0x0007e40008040000 */
[----:B---3--:R-:W-:Y:S01]  /*0300*/  NOP ;  /* 0x0000000000007918 */ /* 0x008fe20000000000 */
.L_x_5:
[----:B------:R-:W-:Y:S05]  /*0310*/  BSYNC.RECONVERGENT B0 ;  /* 0x0000000000007941 */ /* 0x000fea0003800200 */
.L_x_4:
[----:B------:R-:W-:Y:S04]  /*0320*/  BSSY.RECONVERGENT B0, `(.L_x_6) ;  /* 0x000000a000007945 */ /* 0x000fe80003800200 */
        /* <DEDUP_REMOVED lines=9> */
.L_x_7:
[----:B------:R-:W-:Y:S05]  /*03c0*/  BSYNC.RECONVERGENT B0 ;  /* 0x0000000000007941 */ /* 0x000fea0003800200 */
.L_x_6:
[----:B------:R-:W3:Y:S01]  /*03d0*/  LDCU.64 UR6, c[0x0][0x888] ;  /* 0x00011100ff0677ac */ /* 0x000ee20008000a00 */
[----:B------:R-:W-:Y:S02]  /*03e0*/  UISETP.EQ.U32.AND UP1, UPT, UR4, URZ, UPT ;  /* 0x000000ff0400728c */ /* 0x000fe4000bf22070 */
[----:B------:R-:W-:Y:S02]  /*03f0*/  UPLOP3.LUT UP2, UPT, UPT, UPT, UPT, 0x80, 0x8 ;  /* 0x000000000008789c */ /* 0x000fe40003f4f070 */
[----:B---3--:R-:W-:-:S04]  /*0400*/  UISETP.NE.U32.AND UP0, UPT, UR6, URZ, UPT ;  /* 0x000000ff0600728c */ /* 0x008fc8000bf05070 */
[----:B------:R-:W-:-:S04]  /*0410*/  UISETP.NE.AND.EX UP0, UPT, UR7, URZ, UPT, UP0 ;  /* 0x000000ff0700728c */ /* 0x000fc8000bf05300 */
[----:B------:R-:W-:-:S04]  /*0420*/  UISETP.EQ.OR.EX UP3, UPT, UR5, URZ, !UP0, UP1 ;  /* 0x000000ff0500728c */ /* 0x000fc8000c762710 */
[----:B------:R-:W-:-:S05]  /*0430*/  UP2UR UR50, UPR, URZ, 0x8 ;  /* 0x00000008ff327883 */ /* 0x000fca0008000000 */
[----:B------:R-:W-:Y:S07]  /*0440*/  BRA.U !UP3, `(.L_x_8) ;  /* 0x000000010b207547 */ /* 0x000fee000b800000 */
[----:B------:R-:W-:Y:S01]  /*0450*/  UISETP.NE.U32.AND UP2, UPT, UR4, URZ, UPT ;  /* 0x000000ff0400728c */ /* 0x000fe2000bf45070 */
[----:B-----5:R-:W-:Y:S01]  /*0460*/  FSETP.NEU.AND P0, PT, R81, RZ, PT ;  /* 0x000000ff5100720b */ /* 0x020fe20003f0d000 */
[----:B------:R-:W-:Y:S02]  /*0470*/  USEL UR4, URZ, 0xffffffff, UP0 ;  /* 0xffffffffff047887 */ /* 0x000fe40008000000 */
[----:B------:R-:W-:-:S10]  /*0480*/  UISETP.NE.AND.EX UP2, UPT, UR5, URZ, UPT, UP2 ;  /* 0x000000ff0500728c */ /* 0x000fd4000bf45320 */
[----:B------:R-:W-:Y:S01]  /*0490*/  VOTEU.ANY UP1, P0 ;  /* 0x0000000000ff7886 */ /* 0x000fe20000020100 */
[----:B------:R-:W-:-:S04]  /*04a0*/  @!UP2 USEL UR4, URZ, 0xffffffff, UP1 ;  /* 0xffffffffff04a887 */ /* 0x000fc80008800000 */
[----:B------:R-:W-:-:S04]  /*04b0*/  ULOP3.LUT UR4, UR4, 0x1, URZ, 0xc0, !UPT ;  /* 0x0000000104047892 */ /* 0x000fc8000f8ec0ff */
[----:B------:R-:W-:-:S11]  /*04c0*/  UISETP.NE.U32.AND UP2, UPT, UR4, 0x1, UPT ;  /* 0x000000010400788c */ /* 0x000fd6000bf45070 */
.L_x_8:
[----:B-1----:R-:W1:Y:S01]  /*04d0*/  SHFL.IDX PT, R2, R173, RZ, 0x1f ;  /* 0x00001fffad027589 */ /* 0x002e6200000e0000 */
[----:B------:R-:W-:-:S04]  /*04e0*/  UISETP.NE.AND UP1, UPT, UR8, 0x2, UPT ;  /* 0x000000020800788c */ /* 0x000fc8000bf25270 */
[----:B------:R-:W-:Y:S01]  /*04f0*/  USEL UR6, URZ, 0x1, UP1 ;  /* 0x00000001ff067887 */ /* 0x000fe20008800000 */
[----:B-1----:R-:W-:-:S13]  /*0500*/  ISETP.NE.AND P0, PT, R2, RZ, PT ;  /* 0x000000ff0200720c */ /* 0x002fda0003f05270 */
[----:B------:R-:W-:Y:S05]  /*0510*/  @P0 BRA `(.L_x_9) ;  /* 0x0000000000580947 */ /* 0x000fea0003800000 */
[----:B------:R-:W1:Y:S01]  /*0520*/  S2UR UR5, SR_CgaCtaId ;  /* 0x00000000000579c3 */ /* 0x000e620000008800 */
[----:B------:R-:W-:Y:S01]  /*0530*/  UMOV UR7, 0x400 ;  /* 0x0000040000077882 */ /* 0x000fe20000000000 */
[----:B------:R-:W-:Y:S01]  /*0540*/  UMOV UR4, 0x1 ;  /* 0x0000000100047882 */ /* 0x000fe20000000000 */
[----:B------:R-:W-:Y:S01]  /*0550*/  ELECT P0, URZ, PT ;  /* 0x0000000000ff782f */ /* 0x000fe20003800000 */
[----:B------:R-:W-:-:S04]  /*0560*/  UIADD3 UR10, UPT, UPT, -UR4, 0x100000, URZ ;  /* 0x00100000040a7890 */ /* 0x000fc8000fffe1ff */
[----:B------:R-:W-:Y:S02]  /*0570*/  USHF.L.U32 UR11, UR10, 0xb, URZ ;  /* 0x0000000b0a0b7899 */ /* 0x000fe400080006ff */
[----:B------:R-:W-:Y:S02]  /*0580*/  USHF.L.U32 UR10, UR10, 0x1, URZ ;  /* 0x000000010a0a7899 */ /* 0x000fe400080006ff */
[----:B-1----:R-:W-:Y:S01]  /*0590*/  ULEA UR5, UR5, UR7, 0x18 ;  /* 0x0000000705057291 */ /* 0x002fe2000f8ec0ff */
[----:B------:R-:W1:Y:S11]  /*05a0*/  FENCE.VIEW.ASYNC.S ;  /* 0x00000000000073c6 */ /* 0x000e760000000000 */
[----:B-1----:R1:W3:Y:S01]  /*05b0*/  SYNCS.EXCH.64 URZ, [UR5], UR10 ;  /* 0x0000000a05ff75b2 */ /* 0x0022e20008000100 */
[----:B------:R1:W4:Y:S01]  /*05c0*/  SYNCS.EXCH.64 URZ, [UR5+0x30], UR10 ;  /* 0x0000300a05ff75b2 */ /* 0x0003220008000100 */
[----:B------:R1:W1:Y:S01]  /*05d0*/  SYNCS.EXCH.64 URZ, [UR5+0x8], UR10 ;  /* 0x0000080a05ff75b2 */ /* 0x0002620008000100 */
        /* <DEDUP_REMOVED lines=9> */
[----:B------:R-:W-:Y:S01]  /*0670*/  NOP ;  /* 0x0000000000007918 */ /* 0x000fe20000000000 */
.L_x_9:
[----:B------:R-:W2:Y:S01]  /*0680*/  SHFL.IDX PT, R2, R173, RZ, 0x1f ;  /* 0x00001fffad027589 */ /* 0x000ea200000e0000 */
[----:B------:R-:W-:Y:S01]  /*0690*/  NOP ;  /* 0x0000000000007918 */ /* 0x000fe20000000000 */
[----:B--2---:R-:W-:-:S13]  /*06a0*/  ISETP.NE.AND P0, PT, R2, 0x1, PT ;  /* 0x000000010200780c */ /* 0x004fda0003f05270 */
[----:B------:R-:W-:Y:S05]  /*06b0*/  @P0 BRA `(.L_x_10) ;  /* 0x0000000000480947 */ /* 0x000fea0003800000 */
[----:B------:R-:W2:Y:S01]  /*06c0*/  S2UR UR7, SR_CgaCtaId ;  /* 0x00000000000779c3 */ /* 0x000ea20000008800 */
[----:B------:R-:W-:Y:S01]  /*06d0*/  UMOV UR9, 0x400 ;  /* 0x0000040000097882 */ /* 0x000fe20000000000 */
[----:B-1----:R-:W-:Y:S01]  /*06e0*/  UMOV UR5, 0x20 ;  /* 0x0000002000057882 */ /* 0x002fe20000000000 */
[----:B------:R-:W-:Y:S01]  /*06f0*/  UMOV UR4, 0x80 ;  /* 0x0000008000047882 */ /* 0x000fe20000000000 */
[----:B------:R-:W-:-:S04]  /*0700*/  UIADD3 UR10, UPT, UPT, -UR5, 0x100000, URZ ;  /* 0x00100000050a7890 */ /* 0x000fc8000fffe1ff */
[----:B------:R-:W-:Y:S02]  /*0710*/  USHF.L.U32 UR11, UR10, 0xb, URZ ;  /* 0x0000000b0a0b7899 */ /* 0x000fe400080006ff */
[----:B------:R-:W-:Y:S02]  /*0720*/  USHF.L.U32 UR10, UR10, 0x1, URZ ;  /* 0x000000010a0a7899 */ /* 0x000fe400080006ff */
[----:B------:R-:W-:-:S04]  /*0730*/  UIADD3 UR4, UPT, UPT, -UR4, 0x100000, URZ ;  /* 0x0010000004047890 */ /* 0x000fc8000fffe1ff */
[----:B------:R-:W-:Y:S02]  /*0740*/  USHF.L.U32 UR5, UR4, 0xb, URZ ;  /* 0x0000000b04057899 */ /* 0x000fe400080006ff */
[----:B------:R-:W-:Y:S01]  /*0750*/  USHF.L.U32 UR4, UR4, 0x1, URZ ;  /* 0x0000000104047899 */ /* 0x000fe200080006ff */
[----:B------:R-:W-:Y:S01]  /*0760*/  ELECT P0, URZ, PT ;  /* 0x0000000000ff782f */ /* 0x000fe20003800000 */
[----:B--2---:R-:W-:Y:S01]  /*0770*/  ULEA UR7, UR7, UR9, 0x18 ;  /* 0x0000000907077291 */ /* 0x004fe2000f8ec0ff */
[----:B------:R-:W1:Y:S11]  /*0780*/  FENCE.VIEW.ASYNC.S ;  /* 0x00000000000073c6 */ /* 0x000e760000000000 */
[----:B-1----:R2:W1:Y:S01]  /*0790*/  SYNCS.EXCH.64 URZ, [UR7+0x60], UR10 ;  /* 0x0000600a07ff75b2 */ /* 0x0024620008000100 */
[----:B------:R2:W1:Y:S01]  /*07a0*/  SYNCS.EXCH.64 URZ, [UR7+0x70], UR4 ;  /* 0x0000700407ff75b2 */ /* 0x0004620008000100 */
[----:B------:R2:W1:Y:S01]  /*07b0*/  SYNCS.EXCH.64 URZ, [UR7+0x68], UR10 ;  /* 0x0000680a07ff75b2 */ /* 0x0004620008000100 */
[----:B------:R2:W1:Y:S02]  /*07c0*/  SYNCS.EXCH.64 URZ, [UR7+0x78], UR4 ;  /* 0x0000780407ff75b2 */ /* 0x0004640008000100 */
[----:B--2---:R-:W-:Y:S01]  /*07d0*/  NOP ;  /* 0x0000000000007918 */ /* 0x004fe20000000000 */
.L_x_10:
[----:B------:R-:W2:Y:S01]  /*07e0*/  SHFL.IDX PT, R2, R173, RZ, 0x1f ;  /* 0x00001fffad027589 */ /* 0x000ea200000e0000 */
[----:B------:R-:W-:Y:S01]  /*07f0*/  NOP ;  /* 0x0000000000007918 */ /* 0x000fe20000000000 */
[----:B--2---:R-:W-:-:S13]  /*0800*/  ISETP.NE.AND P0, PT, R2, 0x3, PT ;  /* 0x000000030200780c */ /* 0x004fda0003f05270 */
[----:B------:R-:W-:Y:S05]  /*0810*/  @P0 BRA `(.L_x_11) ;  /* 0x0000000000300947 */ /* 0x000fea0003800000 */
[----:B-1----:R-:W1:Y:S01]  /*0820*/  S2UR UR5, SR_CgaCtaId ;  /* 0x00000000000579c3 */ /* 0x002e620000008800 */
        /* <DEDUP_REMOVED lines=8> */
[----:B-1----:R2:W1:Y:S01]  /*08b0*/  SYNCS.EXCH.64 URZ, [UR5+0x80], UR10 ;  /* 0x0000800a05ff75b2 */ /* 0x0024620008000100 */
[----:B------:R2:W1:Y:S02]  /*08c0*/  SYNCS.EXCH.64 URZ, [UR5+0x88], UR10 ;  /* 0x0000880a05ff75b2 */ /* 0x0004640008000100 */
[----:B--2---:R-:W-:Y:S01]  /*08d0*/  NOP ;  /* 0x0000000000007918 */ /* 0x004fe20000000000 */
.L_x_11:
[----:B------:R-:W2:Y:S01]  /*08e0*/  SHFL.IDX PT, R2, R173, RZ, 0x1f ;  /* 0x00001fffad027589 */ /* 0x000ea200000e0000 */
[----:B------:R-:W-:Y:S01]  /*08f0*/  NOP ;  /* 0x0000000000007918 */ /* 0x000fe20000000000 */
[----:B--2---:R-:W-:-:S13]  /*0900*/  ISETP.NE.AND P0, PT, R2, 0x4, PT ;  /* 0x000000040200780c */ /* 0x004fda0003f05270 */
[----:B------:R-:W-:Y:S05]  /*0910*/  @P0 BRA `(.L_x_12) ;  /* 0x00000000004c0947 */ /* 0x000fea0003800000 */
[----:B-1----:R-:W1:Y:S01]  /*0920*/  S2UR UR5, SR_CgaCtaId ;  /* 0x00000000000579c3 */ /* 0x002e620000008800 */
[----:B------:R-:W-:Y:S01]  /*0930*/  UMOV UR9, 0x100 ;  /* 0x0000010000097882 */ /* 0x000fe20000000000 */
[----:B------:R-:W-:Y:S01]  /*0940*/  UMOV UR7, 0x400 ;  /* 0x0000040000077882 */ /* 0x000fe20000000000 */
[----:B------:R-:W-:Y:S01]  /*0950*/  USEL UR9, UR9, 0xe0, UP2 ;  /* 0x000000e009097887 */ /* 0x000fe20009000000 */
[----:B------:R-:W-:Y:S01]  /*0960*/  UMOV UR4, 0x1 ;  /* 0x0000000100047882 */ /* 0x000fe20000000000 */
[----:B------:R-:W-:Y:S01]  /*0970*/  ELECT P0, URZ, PT ;  /* 0x0000000000ff782f */ /* 0x000fe20003800000 */
[----:B------:R-:W-:-:S04]  /*0980*/  UIADD3 UR10, UPT, UPT, -UR4, 0x100000, URZ ;  /* 0x00100000040a7890 */ /* 0x000fc8000fffe1ff */
[----:B------:R-:W-:Y:S02]  /*0990*/  USHF.L.U32 UR11, UR10, 0xb, URZ ;  /* 0x0000000b0a0b7899 */ /* 0x000fe400080006ff */
[----:B------:R-:W-:Y:S02]  /*09a0*/  USHF.L.U32 UR10, UR10, 0x1, URZ ;  /* 0x000000010a0a7899 */ /* 0x000fe400080006ff */
[----:B------:R-:W-:-:S04]  /*09b0*/  UIADD3 UR12, UPT, UPT, -UR9, 0x100000, URZ ;  /* 0x00100000090c7890 */ /* 0x000fc8000fffe1ff */
[----:B------:R-:W-:Y:S02]  /*09c0*/  USHF.L.U32 UR13, UR12, 0xb, URZ ;  /* 0x0000000b0c0d7899 */ /* 0x000fe400080006ff */
[----:B------:R-:W-:Y:S02]  /*09d0*/  USHF.L.U32 UR12, UR12, 0x1, URZ ;  /* 0x000000010c0c7899 */ /* 0x000fe400080006ff */
[----:B-1----:R-:W-:Y:S01]  /*09e0*/  ULEA UR5, UR5, UR7, 0x18 ;  /* 0x0000000705057291 */ /* 0x002fe2000f8ec0ff */
[----:B------:R-:W1:Y:S11]  /*09f0*/  FENCE.VIEW.ASYNC.S ;  /* 0x00000000000073c6 */ /* 0x000e760000000000 */
[----:B-1----:R2:W1:Y:S01]  /*0a00*/  SYNCS.EXCH.64 URZ, [UR5+0x90], UR10 ;  /* 0x0000900a05ff75b2 */ /* 0x0024620008000100 */
[----:B------:R2:W1:Y:S01]  /*0a10*/  SYNCS.EXCH.64 URZ, [UR5+0xa0], UR12 ;  /* 0x0000a00c05ff75b2 */ /* 0x0004620008000100 */
[----:B------:R2:W1:Y:S01]  /*0a20*/  SYNCS.EXCH.64 URZ, [UR5+0x98], UR10 ;  /* 0x0000980a05ff75b2 */ /* 0x0004620008000100 */
[----:B------:R2:W1:Y:S02]  /*0a30*/  SYNCS.EXCH.64 URZ, [UR5+0xa8], UR12 ;  /* 0x0000a80c05ff75b2 */ /* 0x0004640008000100 */
[----:B--2---:R-:W-:Y:S01]  /*0a40*/  NOP ;  /* 0x0000000000007918 */ /* 0x004fe20000000000 */
.L_x_12:
        /* <DEDUP_REMOVED lines=20> */
[----:B------:R2:W1:Y:S01]  /*0b90*/  SYNCS.EXCH.64 URZ, [UR7+0xd8], UR4 ;  /* 0x0000d80407ff75b2 */ /* 0x0004620008000100 */
[----:B------:R2:W1:Y:S01]  /*0ba0*/  SYNCS.EXCH.64 URZ, [UR7+0xc0], UR10 ;  /* 0x0000c00a07ff75b2 */ /* 0x0004620008000100 */
[----:B------:R2:W1:Y:S01]  /*0bb0*/  SYNCS.EXCH.64 URZ, [UR7+0xe0], UR4 ;  /* 0x0000e00407ff75b2 */ /* 0x0004620008000100 */
[----:B------:R2:W1:Y:S01]  /*0bc0*/  SYNCS.EXCH.64 URZ, [UR7+0xc8], UR10 ;  /* 0x0000c80a07ff75b2 */ /* 0x0004620008000100 */
[----:B------:R2:W1:Y:S02]  /*0bd0*/  SYNCS.EXCH.64 URZ, [UR7+0xe8], UR4 ;  /* 0x0000e80407ff75b2 */ /* 0x0004640008000100 */
[----:B--2---:R-:W-:Y:S01]  /*0be0*/  NOP ;  /* 0x0000000000007918 */ /* 0x004fe20000000000 */
.L_x_13:
        /* <DEDUP_REMOVED lines=18> */
.L_x_14:
[----:B-1----:R-:W1:Y:S01]  /*0d10*/  S2UR UR5, SR_CTAID.X ;  /* 0x00000000000579c3 */ /* 0x002e620000002500 */
[----:B------:R-:W-:-:S05]  /*0d20*/  CS2R.32 R170, SR_CgaSize ;  /* 0x0000000000aa7805 */ /* 0x000fca0000008a00 */
[----:B------:R-:W-:-:S05]  /*0d30*/  IMAD R170, R170, -0xa0, RZ ;  /* 0xffffff60aaaa7824 */ /* 0x000fca00078e02ff */
[----:B------:R-:W-:-:S14]  /*0d40*/  R2UR UR9, R170 ;  /* 0x00000000aa0972ca */ /* 0x000fdc00000e0000 */
[----:B------:R-:W2:Y:S01]  /*0d50*/  LDCU UR9, c[0x0][UR9+0x2b0] ;  /* 0x00005600090977ac */ /* 0x000ea20008000800 */
[----:B------:R-:W-:Y:S01]  /*0d60*/  NOP ;  /* 0x0000000000007918 */ /* 0x000fe20000000000 */
[----:B------:R-:W-:-:S05]  /*0d70*/  CS2R.32 R170, SR_CgaSize ;  /* 0x0000000000aa7805 */ /* 0x000fca0000008a00 */
[----:B------:R-:W-:-:S05]  /*0d80*/  IMAD R170, R170, -0xa0, RZ ;  /* 0xffffff60aaaa7824 */ /* 0x000fca00078e02ff */
[----:B------:R-:W-:-:S14]  /*0d90*/  R2UR UR7, R170 ;  /* 0x00000000aa0772ca */ /* 0x000fdc00000e0000 */
[----:B------:R-:W3:Y:S01]  /*0da0*/  LDCU UR7, c[0x0][UR7+0x2b4] ;  /* 0x00005680070777ac */ /* 0x000ee20008000800 */
[----:B------:R-:W4:Y:S08]  /*0db0*/  S2UR UR4, SR_CTAID.Y ;  /* 0x00000000000479c3 */ /* 0x000f300000002600 */
[----:B------:R-:W3:Y:S01]  /*0dc0*/  LDC R9, c[0x0][0xb24] ;  /* 0x0002c900ff097b82 */ /* 0x000ee20000000800 */
[----:B-1----:R-:W-:-:S02]  /*0dd0*/  I2FP.F32.U32 R5, UR5 ;  /* 0x0000000500057c45 */ /* 0x002fc40008201000 */
[----:B------:R-:W-:-:S05]  /*0de0*/  CS2R.32 R3, SR_CgaSize ;  /* 0x0000000000037805 */ /* 0x000fca0000008a00 */
[----:B------:R-:W-:-:S06]  /*0df0*/  IMAD R3, R3, -0xa0, RZ ;  /* 0xffffff6003037824 */ /* 0x000fcc00078e02ff */
[----:B------:R-:W1:Y:S01]  /*0e00*/  LDC R3, c[0x0][R3+0x2a0] ;  /* 0x0000a80003037b82 */ /* 0x000e620000000800 */
[----:B------:R-:W-:Y:S01]  /*0e10*/  MOV R21, UR5 ;  /* 0x0000000500157c02 */ /* 0x000fe20008000f00 */
[----:B--2---:R-:W-:Y:S01]  /*0e20*/  FMUL R5, R5, UR9 ;  /* 0x0000000905057c20 */ /* 0x004fe20008400000 */
[----:B----4-:R-:W-:Y:S02]  /*0e30*/  I2FP.F32.U32 R4, UR4 ;  /* 0x0000000400047c45 */ /* 0x010fe40008201000 */
[----:B------:R-:W-:-:S05]  /*0e40*/  CS2R.32 R2, SR_CgaSize ;  /* 0x0000000000027805 */ /* 0x000fca0000008a00 */
[----:B------:R-:W-:-:S06]  /*0e50*/  IMAD R2, R2, -0xa0, RZ ;  /* 0xffffff6002027824 */ /* 0x000fcc00078e02ff */
[----:B------:R-:W2:Y:S01]  /*0e60*/  LDC R2, c[0x0][R2+0x2a4] ;  /* 0x0000a90002027b82 */ /* 0x000ea20000000800 */
[----:B------:R-:W4:Y:S01]  /*0e70*/  F2I.U32.TRUNC.NTZ R170, R5 ;  /* 0x0000000500aa7305 */ /* 0x000f22000020f000 */
[----:B------:R-:W-:Y:S01]  /*0e80*/  MOV R20, UR4 ;  /* 0x0000000400147c02 */ /* 0x000fe20008000f00 */
[----:B---3--:R-:W-:-:S05]  /*0e90*/  FMUL R4, R4, UR7 ;  /* 0x0000000704047c20 */ /* 0x008fca0008400000 */
[----:B------:R-:W-:Y:S01]  /*0ea0*/  BAR.SYNC.DEFER_BLOCKING 0x0 ;  /* 0x0000000000007b1d */ /* 0x000fe20000010000 */
[----:B------:R-:W-:-:S05]  /*0eb0*/  ISETP.GE.AND P0, PT, R9, 0x1, PT ;  /* 0x000000010900780c */ /* 0x000fca0003f06270 */
[----:B------:R-:W3:Y:S02]  /*0ec0*/  F2I.U32.TRUNC.NTZ R147, R4 ;  /* 0x0000000400937305 */ /* 0x000ee4000020f000 */
[----:B------:R-:W2:Y:S01]  /*0ed0*/  S2UR UR36, SR_CTAID.Z ;  /* 0x00000000002479c3 */ /* 0x000ea20000002700 */
[----:B----4-:R-:W-:-:S05]  /*0ee0*/  IADD3 R170, PT, PT, -R170, RZ, RZ ;  /* 0x000000ffaaaa7210 */ /* 0x010fca0007ffe1ff */
[----:B-1----:R-:W-:Y:S01]  /*0ef0*/  IMAD R170, R3, R170, UR5 ;  /* 0x0000000503aa7e24 */ /* 0x002fe2000f8e02aa */
[----:B---3--:R-:W-:-:S05]  /*0f00*/  IADD3 R147, PT, PT, -R147, RZ, RZ ;  /* 0x000000ff93937210 */ /* 0x008fca0007ffe1ff */
[----:B--2---:R-:W-:Y:S01]  /*0f10*/  IMAD R147, R2, R147, UR4 ;  /* 0x0000000402937e24 */ /* 0x004fe2000f8e0293 */
[----:B------:R-:W-:Y:S06]  /*0f20*/  @!P0 BRA `(.L_x_15) ;  /* 0x0000000000b88947 */ /* 0x000fec0003800000 */
[----:B------:R-:W1:Y:S01]  /*0f30*/  LDC.64 R4, c[0x0][0xb18] ;  /* 0x0002c600ff047b82 */ /* 0x000e620000000a00 */
[----:B------:R-:W-:-:S07]  /*0f40*/  ISETP.NE.AND P0, PT, R9, 0x1, PT ;  /* 0x000000010900780c */ /* 0x000fce0003f05270 */
[----:B------:R-:W2:Y:S08]  /*0f50*/  LDC R10, c[0x0][0xb0c] ;  /* 0x0002c300ff0a7b82 */ /* 0x000eb00000000800 */
[----:B------:R-:W3:Y:S08]  /*0f60*/  LDC R11, c[0x0][0x370] ;  /* 0x0000dc00ff0b7b82 */ /* 0x000ef00000000800 */
[----:B------:R-:W4:Y:S01]  /*0f70*/  LDC R12, c[0x0][0x374] ;  /* 0x0000dd00ff0c7b82 */ /* 0x000f220000000800 */
[----:B-1----:R-:W-:-:S07]  /*0f80*/  ISETP.NE.AND P1, PT, R4, 0x1, PT ;  /* 0x000000010400780c */ /* 0x002fce0003f25270 */
[----:B------:R-:W3:Y:S01]  /*0f90*/  LDC.64 R6, c[0x0][0xb10] ;  /* 0x0002c400ff067b82 */ /* 0x000ee20000000a00 */
[----:B--2---:R-:W-:-:S07]  /*0fa0*/  ISETP.NE.AND P2, PT, R10, 0x1, PT ;  /* 0x000000010a00780c */ /* 0x004fce0003f45270 */
[----:B------:R-:W1:Y:S08]  /*0fb0*/  LDC R8, c[0x0][0xb20] ;  /* 0x0002c800ff087b82 */ /* 0x000e700000000800 */
[----:B------:R-:W2:Y:S01]  /*0fc0*/  LDC.64 R2, c[0x0][0xb28] ;  /* 0x0002ca00ff027b82 */ /* 0x000ea20000000a00 */
[----:B----4-:R-:W-:-:S04]  /*0fd0*/  IMAD.HI.U32 R13, R12, R5, RZ ;  /* 0x000000050c0d7227 */ /* 0x010fc800078e00ff */
[----:B------:R-:W-:-:S04]  /*0fe0*/  IMAD.HI.U32 R5, R20, R5, RZ ;  /* 0x0000000514057227 */ /* 0x000fc800078e00ff */
[----:B---3--:R-:W-:-:S04]  /*0ff0*/  IMAD.HI.U32 R14, R11, R6, RZ ;  /* 0x000000060b0e7227 */ /* 0x008fc800078e00ff */
[C---:B------:R-:W-:Y:S01]  /*1000*/  IMAD.HI.U32 R16, R21.reuse, R6, RZ ;  /* 0x0000000615107227 */ /* 0x040fe200078e00ff */
[-C--:B------:R-:W-:Y:S02]  /*1010*/  @P2 SHF.R.U32.HI R11, RZ, R7.reuse, R14 ;  /* 0x00000007ff0b2219 */ /* 0x080fe4000001160e */
[-C--:B-1----:R-:W-:Y:S02]  /*1020*/  @P1 SHF.R.U32.HI R12, RZ, R8.reuse, R13 ;  /* 0x00000008ff0c1219 */ /* 0x082fe4000001160d */
[----:B------:R-:W-:Y:S02]  /*1030*/  SHF.R.U32.HI R5, RZ, R8, R5 ;  /* 0x00000008ff057219 */ /* 0x000fe40000011605 */
[----:B------:R-:W-:Y:S02]  /*1040*/  SHF.R.U32.HI R16, RZ, R7, R16 ;  /* 0x00000007ff107219 */ /* 0x000fe40000011610 */
[----:B------:R-:W-:Y:S01]  /*1050*/  SEL R5, R20, R5, !P1 ;  /* 0x0000000514057207 */ /* 0x000fe20004800000 */
[----:B--2---:R-:W-:Y:S01]  /*1060*/  IMAD.HI.U32 R14, R12, R2, RZ ;  /* 0x000000020c0e7227 */ /* 0x004fe200078e00ff */
[----:B------:R-:W-:-:S02]  /*1070*/  SEL R7, R21, R16, !P2 ;  /* 0x0000001015077207 */ /* 0x000fc40005000000 */
[----:B------:R-:W-:Y:S01]  /*1080*/  IADD3 R13, PT, PT, -R5, RZ, RZ ;  /* 0x000000ff050d7210 */ /* 0x000fe20007ffe1ff */
[----:B------:R-:W-:Y:S01]  /*1090*/  IMAD.HI.U32 R6, R11, R2, RZ ;  /* 0x000000020b067227 */ /* 0x000fe200078e00ff */
[----:B------:R-:W-:-:S03]  /*10a0*/  @P0 SHF.R.U32.HI R12, RZ, R3, R14 ;  /* 0x00000003ff0c0219 */ /* 0x000fc6000001160e */
[----:B------:R-:W-:Y:S01]  /*10b0*/  IMAD R13, R4, R13, R20 ;  /* 0x0000000d040d7224 */ /* 0x000fe200078e0214 */
[----:B------:R-:W-:Y:S01]  /*10c0*/  @P0 SHF.R.U32.HI R11, RZ, R3, R6 ;  /* 0x00000003ff0b0219 */ /* 0x000fe20000011606 */
[----:B------:R-:W-:-:S04]  /*10d0*/  IMAD R12, R12, R9, RZ ;  /* 0x000000090c0c7224 */ /* 0x000fc800078e02ff */
[----:B------:R-:W-:Y:S01]  /*10e0*/  IMAD R6, R11, R9, RZ ;  /* 0x000000090b067224 */ /* 0x000fe200078e02ff */
[----:B------:R-:W-:-:S04]  /*10f0*/  ISETP.GE.AND P1, PT, R5, R12, PT ;  /* 0x0000000c0500720c */ /* 0x000fc80003f26270 */
[----:B------:R-:W-:Y:S01]  /*1100*/  ISETP.GE.OR P1, PT, R7, R6, P1 ;  /* 0x000000060700720c */ /* 0x000fe20000f26670 */
[----:B------:R-:W-:-:S05]  /*1110*/  IMAD.HI.U32 R6, R5, R2, RZ ;  /* 0x0000000205067227 */ /* 0x000fca00078e00ff */
[----:B------:R-:W-:-:S04]  /*1120*/  SHF.R.U32.HI R6, RZ, R3, R6 ;  /* 0x00000003ff067219 */ /* 0x000fc80000011606 */
[----:B------:R-:W-:-:S03]  /*1130*/  SEL R6, R5, R6, !P0 ;  /* 0x0000000605067207 */ /* 0x000fc60004000000 */
[----:B------:R-:W-:Y:S01]  /*1140*/  @!P1 IMAD.HI.U32 R8, R7, R2, RZ ;  /* 0x0000000207089227 */ /* 0x000fe200078e00ff */
[----:B------:R-:W-:-:S04]  /*1150*/  IADD3 R2, PT, PT, -R6, RZ, RZ ;  /* 0x000000ff06027210 */ /* 0x000fc80007ffe1ff */
[----:B------:R-:W-:Y:S01]  /*1160*/  @!P1 SHF.R.U32.HI R8, RZ, R3, R8 ;  /* 0x00000003ff089219 */ /* 0x000fe20000011608 */
[----:B------:R-:W-:-:S03]  /*1170*/  IMAD R2, R9, R2, R5 ;  /* 0x0000000209027224 */ /* 0x000fc600078e0205 */
[----:B------:R-:W-:-:S05]  /*1180*/  @!P1 SEL R3, R7, R8, !P0 ;  /* 0x0000000807039207 */ /* 0x000fca0004000000 */
[--C-:B------:R-:W-:Y:S02]  /*1190*/  @!P1 IMAD.IADD R6, R6, 0x1, -R3.reuse ;  /* 0x0000000106069824 */ /* 0x100fe400078e0a03 */
[----:B------:R-:W-:Y:S01]  /*11a0*/  @!P1 IMAD R3, R2, R11, R3 ;  /* 0x0000000b02039224 */ /* 0x000fe200078e0203 */
[----:B------:R-:W-:Y:S01]  /*11b0*/  IADD3 R2, PT, PT, -R7, RZ, RZ ;  /* 0x000000ff07027210 */ /* 0x000fe20007ffe1ff */
[----:B------:R-:W-:Y:S02]  /*11c0*/  @!P1 IMAD R5, R6, R9, R7 ;  /* 0x0000000906059224 */ /* 0x000fe400078e0207 */
[----:B------:R-:W-:Y:S02]  /*11d0*/  @!P1 IMAD.MOV.U32 R7, RZ, RZ, R3 ;  /* 0x000000ffff079224 */ /* 0x000fe400078e0003 */
[----:B------:R-:W-:Y:S02]  /*11e0*/  IMAD R2, R10, R2, R21 ;  /* 0x000000020a027224 */ /* 0x000fe400078e0215 */
[----:B------:R-:W-:-:S02]  /*11f0*/  IMAD R20, R5, R4, R13 ;  /* 0x0000000405147224 */ /* 0x000fc400078e020d */
[----:B------:R-:W-:Y:S02]  /*1200*/  IMAD R21, R7, R10, R2 ;  /* 0x0000000a07157224 */ /* 0x000fe400078e0202 */
.L_x_15:
[----:B------:R-:W1:Y:S01]  /*1210*/  LDCU UR4, c[0x0][0xb30] ;  /* 0x00016600ff0477ac */ /* 0x000e620008000800 */
[----:B------:R-:W2:Y:S08]  /*1220*/  S2UR UR37, SR_CgaCtaId ;  /* 0x00000000002579c3 */ /* 0x000eb00000008800 */
[----:B------:R-:W3:Y:S01]  /*1230*/  LDC R72, c[0x0][0xb24] ;  /* 0x0002c900ff487b82 */ /* 0x000ee20000000800 */
[----:B-1----:R-:W-:-:S09]  /*1240*/  UISETP.NE.AND UP1, UPT, UR4, 0x1, UPT ;  /* 0x000000010400788c */ /* 0x002fd2000bf25270 */
[----:B--2---:R-:W-:Y:S05]  /*1250*/  BRA.U UP1, `(.L_x_16) ;  /* 0x0000000101407547 */ /* 0x004fea000b800000 */
[----:B------:R-:W1:Y:S08]  /*1260*/  LDC.64 R4, c[0x0][0xb10] ;  /* 0x0002c400ff047b82 */ /* 0x000e700000000a00 */
[----:B------:R-:W2:Y:S08]  /*1270*/  LDC.64 R2, c[0x0][0xb18] ;  /* 0x0002c600ff027b82 */ /* 0x000eb00000000a00 */
[----:B------:R-:W4:Y:S08]  /*1280*/  LDC R6, c[0x0][0xb20] ;  /* 0x0002c800ff067b82 */ /* 0x000f300000000800 */
[----:B------:R-:W3:Y:S01]  /*1290*/  LDC R8, c[0x0][0xb0c] ;  /* 0x0002c300ff087b82 */ /* 0x000ee20000000800 */
[----:B-1----:R-:W-:-:S05]  /*12a0*/  IMAD.HI.U32 R4, R21, R4, RZ ;  /* 0x0000000415047227 */ /* 0x002fca00078e00ff */
[----:B------:R-:W-:Y:S01]  /*12b0*/  SHF.R.U32.HI R4, RZ, R5, R4 ;  /* 0x00000005ff047219 */ /* 0x000fe20000011604 */
[----:B--2---:R-:W-:Y:S01]  /*12c0*/  IMAD.HI.U32 R3, R20, R3, RZ ;  /* 0x0000000314037227 */ /* 0x004fe200078e00ff */
[----:B------:R-:W-:-:S04]  /*12d0*/  ISETP.NE.AND P0, PT, R2, 0x1, PT ;  /* 0x000000010200780c */ /* 0x000fc80003f05270 */
[----:B----4-:R-:W-:-:S04]  /*12e0*/  SHF.R.U32.HI R3, RZ, R6, R3 ;  /* 0x00000006ff037219 */ /* 0x010fc80000011603 */
[----:B------:R-:W-:Y:S02]  /*12f0*/  SEL R3, R20, R3, !P0 ;  /* 0x0000000314037207 */ /* 0x000fe40004000000 */
[----:B---3--:R-:W-:-:S04]  /*1300*/  ISETP.NE.AND P1, PT, R8, 0x1, PT ;  /* 0x000000010800780c */ /* 0x008fc80003f25270 */
[----:B------:R-:W-:-:S05]  /*1310*/  SEL R4, R21, R4, !P1 ;  /* 0x0000000415047207 */ /* 0x000fca0004800000 */
[----:B------:R-:W-:Y:S02]  /*1320*/  IMAD.IADD R5, R3, 0x1, -R4 ;  /* 0x0000000103057824 */ /* 0x000fe400078e0a04 */
[----:B------:R-:W-:Y:S02]  /*1330*/  IMAD.IADD R3, R4, 0x1, -R3 ;  /* 0x0000000104037824 */ /* 0x000fe400078e0a03 */
[----:B------:R-:W-:Y:S02]  /*1340*/  IMAD R21, R5, R8, R21 ;  /* 0x0000000805157224 */ /* 0x000fe400078e0215 */
[----:B------:R-:W-:-:S07]  /*1350*/  IMAD R20, R3, R2, R20 ;  /* 0x0000000203147224 */ /* 0x000fce00078e0214 */
.L_x_16:
[----:B------:R-:W-:Y:S01]  /*1360*/  BAR.SYNC.DEFER_BLOCKING 0x0 ;  /* 0x0000000000007b1d */ /* 0x000fe20000010000 */
[----:B------:R-:W-:Y:S01]  /*1370*/  UISETP.NE.AND UP1, UPT, UR8, 0x2, UPT ;  /* 0x000000020800788c */ /* 0x000fe2000bf25270 */
[----:B------:R-:W-:Y:S02]  /*1380*/  ISETP.NE.OR P5, PT, R0, 0x2, !P5 ;  /* 0x000000020000780c */ /* 0x000fe40006fa5670 */
[----:B------:R-:W-:-:S06]  /*1390*/  LOP3.LUT R2, R189, 0x1f, RZ, 0xc0, !PT ;  /* 0x0000001fbd027812 */ /* 0x000fcc00078ec0ff */
[----:B------:R-:W-:Y:S05]  /*13a0*/  BRA.U UP1, `(.L_x_17) ;  /* 0x00000011019c7547 */ /* 0x000fea000b800000 */
[----:B------:R-:W1:Y:S01]  /*13b0*/  LDCU UR13, c[0x0][0x38c] ;  /* 0x00007180ff0d77ac */ /* 0x000e620008000800 */
[----:B------:R-:W2:Y:S01]  /*13c0*/  LDC R9, c[0x0][0x370] ;  /* 0x0000dc00ff097b82 */ /* 0x000ea20000000800 */
[----:B------:R-:W-:Y:S01]  /*13d0*/  PLOP3.LUT P1, PT, PT, PT, UP2, 0x80, 0x8 ;  /* 0x000000000008781c */ /* 0x000fe20003f2f028 */
[----:B------:R-:W-:Y:S01]  /*13e0*/  IMAD.MOV.U32 R15, RZ, RZ, 0x1 ;  /* 0x00000001ff0f7424 */ /* 0x000fe200078e00ff */
[----:B------:R-:W-:Y:S01]  /*13f0*/  ISETP.EQ.OR P4, PT, R2, RZ, P5 ;  /* 0x000000ff0200720c */ /* 0x000fe20002f82670 */
[----:B------:R-:W-:Y:S01]  /*1400*/  IMAD.MOV.U32 R14, RZ, RZ, RZ ;  /* 0x000000ffff0e7224 */ /* 0x000fe200078e00ff */
[----:B------:R-:W-:Y:S02]  /*1410*/  PLOP3.LUT P1, PT, P1, PT, PT, 0x8, 0x80 ;  /* 0x000000000080781c */ /* 0x000fe40000f2e170 */
[----:B------:R-:W-:Y:S01]  /*1420*/  CS2R R12, SRZ ;  /* 0x00000000000c7805 */ /* 0x000fe2000001ff00 */
[----:B------:R-:W-:Y:S01]  /*1430*/  IMAD.MOV.U32 R10, RZ, RZ, 0x1 ;  /* 0x00000001ff0a7424 */ /* 0x000fe200078e00ff */
[----:B------:R-:W4:Y:S01]  /*1440*/  LDC R0, c[0x0][0x374] ;  /* 0x0000dd00ff007b82 */ /* 0x000f220000000800 */
[----:B------:R-:W2:Y:S01]  /*1450*/  LDCU.64 UR22, c[0x0][0x348] ;  /* 0x00006900ff1677ac */ /* 0x000ea20008000a00 */
[----:B------:R-:W-:Y:S01]  /*1460*/  UMOV UR6, URZ ;  /* 0x000000ff00067c82 */ /* 0x000fe20008000000 */
[----:B-1----:R-:W-:-:S04]  /*1470*/  UIADD3 UR5, UPT, UPT, UR13, 0x1f, URZ ;  /* 0x0000001f0d057890 */ /* 0x002fc8000fffe0ff */
[----:B------:R-:W-:-:S04]  /*1480*/  USHF.R.S32.HI UR4, URZ, 0x1f, UR5 ;  /* 0x0000001fff047899 */ /* 0x000fc80008011405 */
[----:B------:R-:W-:-:S04]  /*1490*/  ULEA.HI UR4, UR4, UR5, URZ, 0x5 ;  /* 0x0000000504047291 */ /* 0x000fc8000f8f28ff */
[----:B------:R-:W-:Y:S02]  /*14a0*/  USHF.R.S32.HI UR15, URZ, 0x5, UR4 ;  /* 0x00000005ff0f7899 */ /* 0x000fe40008011404 */
[----:B------:R-:W-:Y:S02]  /*14b0*/  UIADD3 UR4, UPT, UPT, UR13, -0x1, URZ ;  /* 0xffffffff0d047890 */ /* 0x000fe4000fffe0ff */
[----:B------:R-:W-:Y:S02]  /*14c0*/  UISETP.LT.U32.AND UP0, UPT, UR15, 0x6, UPT ;  /* 0x000000060f00788c */ /* 0x000fe4000bf01070 */
[----:B------:R-:W-:Y:S02]  /*14d0*/  UISETP.GE.U32.AND UP1, UPT, UR4, -0x3f, UPT ;  /* 0xffffffc10400788c */ /* 0x000fe4000bf26070 */
[----:B------:R-:W-:Y:S02]  /*14e0*/  USEL UR14, UR15, 0x6, UP0 ;  /* 0x000000060f0e7887 */ /* 0x000fe40008000000 */
[----:B------:R-:W-:-:S02]  /*14f0*/  UIADD3 UR13, UPT, UPT, UR13, 0x3e, URZ ;  /* 0x0000003e0d0d7890 */ /* 0x000fc4000fffe0ff */
[----:B------:R-:W-:Y:S02]  /*1500*/  UIADD3 UR5, UPT, UPT, UR14, -0x1, URZ ;  /* 0xffffffff0e057890 */ /* 0x000fe4000fffe0ff */
[----:B------:R-:W-:-:S03]  /*1510*/  UIADD3 UR7, UPT, UPT, UR15, -UR14, URZ ;  /* 0x8000000e0f077290 */ /* 0x000fc6000fffe0ff */
[----:B------:R-:W-:-:S04]  /*1520*/  @UP1 UIADD3 UR5, UPT, UPT, UR14, URZ, URZ ;  /* 0x000000ff0e051290 */ /* 0x000fc8000fffe0ff */
[----:B--2---:R-:W-:-:S12]  /*1530*/  UIADD3 UR5, UPT, UPT, UR5, 0x1, URZ ;  /* 0x0000000105057890 */ /* 0x004fd8000fffe0ff */
.L_x_35:
[----:B------:R-:W-:Y:S01]  /*1540*/  UISETP.NE.AND UP0, UPT, UR37, URZ, UPT ;  /* 0x000000ff2500728c */ /* 0x000fe2000bf05270 */
[----:B------:R-:W1:Y:S08]  /*1550*/  S2UR UR37, SR_CgaCtaId ;  /* 0x00000000002579c3 */ /* 0x000e700000008800 */
[----:B------:R-:W-:Y:S05]  /*1560*/  BRA.U UP0, `(.L_x_18) ;  /* 0x0000000100347547 */ /* 0x000fea000b800000 */
[----:B------:R-:W2:Y:S01]  /*1570*/  S2R R2, SR_CgaCtaId ;  /* 0x0000000000027919 */ /* 0x000ea20000008800 */
[----:B------:R-:W-:-:S04]  /*1580*/  MOV R3, 0x400 ;  /* 0x0000040000037802 */ /* 0x000fc80000000f00 */
[----:B--2---:R-:W-:Y:S02]  /*1590*/  LEA R3, R2, R3, 0x18 ;  /* 0x0000000302037211 */ /* 0x004fe400078ec0ff */
[----:B------:R-:W-:-:S03]  /*15a0*/  SHF.L.U32 R2, R10, 0x1f, RZ ;  /* 0x0000001f0a027819 */ /* 0x000fc600000006ff */
[----:B------:R-:W-:-:S04]  /*15b0*/  IMAD R3, R12, 0x8, R3 ;  /* 0x000000080c037824 */ /* 0x000fc800078e0203 */
[----:B------:R-:W2:Y:S02]  /*15c0*/  SYNCS.PHASECHK.TRANS64.TRYWAIT P0, [R3+URZ+0x100], R2 ;  /* 0x00010002030075a7 */ /* 0x000ea400080011ff */
[----:B--2---:R-:W-:Y:S05]  /*15d0*/  @!P0 BRA `(.L_x_19) ;  /* 0x0000006c00088947 */ /* 0x004fea0003800000 */
.L_x_108:
[----:B------:R-:W-:Y:S01]  /*15e0*/  VIADD R12, R12, 0x1 ;  /* 0x000000010c0c7836 */ /* 0x000fe20000000000 */
[----:B------:R2:W-:Y:S04]  /*15f0*/  SYNCS.ARRIVE.TRANS64.A1T0 RZ, [R3+URZ+0xf0], RZ ;  /* 0x0000f0ff03ff79a7 */ /* 0x0005e800081000ff */
[----:B------:R-:W-:-:S04]  /*1600*/  ISETP.NE.AND P0, PT, R12, 0x2, PT ;  /* 0x000000020c00780c */ /* 0x000fc80003f05270 */
[----:B------:R-:W-:Y:S02]  /*1610*/  SEL R12, R12, RZ, P0 ;  /* 0x000000ff0c0c7207 */ /* 0x000fe40000000000 */
[----:B--2---:R-:W-:-:S04]  /*1620*/  SEL R3, RZ, 0x1, P0 ;  /* 0x00000001ff037807 */ /* 0x004fc80000000000 */
[----:B------:R-:W-:-:S07]  /*1630*/  LOP3.LUT R10, R10, R3, RZ, 0x3c, !PT ;  /* 0x000000030a0a7212 */ /* 0x000fce00078e3cff */
.L_x_18:
[----:B------:R-:W-:Y:S01]  /*1640*/  UMOV UR4, 0x400 ;  /* 0x0000040000047882 */ /* 0x000fe20000000000 */
[----:B------:R-:W-:Y:S01]  /*1650*/  SHF.L.U32 R2, R15, 0x1f, RZ ;  /* 0x0000001f0f027819 */ /* 0x000fe200000006ff */
[----:B-1----:R-:W-:Y:S01]  /*1660*/  ULEA UR4, UR37, UR4, 0x18 ;  /* 0x0000000425047291 */ /* 0x002fe2000f8ec0ff */
[----:B------:R-:W-:Y:S01]  /*1670*/  R2UR UR35, R21 ;  /* 0x00000000152372ca */ /* 0x000fe200000e0000 */
[----:B------:R-:W-:Y:S01]  /*1680*/  UISETP.GE.U32.AND UP0, UPT, UR13, 0x3f, UPT ;  /* 0x0000003f0d00788c */ /* 0x000fe2000bf06070 */
[----:B------:R-:W-:Y:S01]  /*1690*/  R2UR UR11, R20 ;  /* 0x00000000140b72ca */ /* 0x000fe200000e0000 */
[----:B------:R-:W-:Y:S01]  /*16a0*/  ULEA UR8, UR6, UR4, 0x3 ;  /* 0x0000000406087291 */ /* 0x000fe2000f8e18ff */
[----:B------:R-:W-:-:S08]  /*16b0*/  UMOV UR24, URZ ;  /* 0x000000ff00187c82 */ /* 0x000fd00008000000 */
[----:B------:R1:W2:Y:S01]  /*16c0*/  SYNCS.PHASECHK.TRANS64.TRYWAIT P0, [UR8+0x30], R2 ;  /* 0x00003002ff0075a7 */ /* 0x0002a20008001108 */
[----:B------:R-:W-:Y:S02]  /*16d0*/  USHF.L.U32 UR35, UR35, 0x7, URZ ;  /* 0x0000000723237899 */ /* 0x000fe400080006ff */
[----:B------:R-:W-:Y:S01]  /*16e0*/  USHF.L.U32 UR11, UR11, 0x7, URZ ;  /* 0x000000070b0b7899 */ /* 0x000fe200080006ff */
[----:B------:R-:W-:Y:S11]  /*16f0*/  BRA.U !UP0, `(.L_x_20) ;  /* 0x0000000108a47547 */ /* 0x000ff6000b800000 */
[----:B------:R-:W-:Y:S01]  /*1700*/  UMOV UR16, URZ ;  /* 0x000000ff00107c82 */ /* 0x000fe20008000000 */
[----:B------:R-:W-:-:S05]  /*1710*/  UMOV UR17, UR6 ;  /* 0x0000000600117c82 */ /* 0x000fca0008000000 */
.L_x_25:
[----:B-1----:R-:W-:Y:S01]  /*1720*/  ULEA UR33, UR17, UR4, 0x3 ;  /* 0x0000000411217291 */ /* 0x002fe2000f8e18ff */
[----:B--2---:R-:W-:Y:S01]  /*1730*/  @!P5 MOV R3, 0x2000 ;  /* 0x000020000003d802 */ /* 0x004fe20000000f00 */
[----:B--2---:R-:W-:Y:S10]  /*1740*/  @P0 BRA `(.L_x_21) ;  /* 0x00000000000c0947 */ /* 0x004ff40003800000 */
[----:B------:R-:W-:-:S04]  /*1750*/  SHF.L.U32 R5, R15, 0x1f, RZ ;  /* 0x0000001f0f057819 */ /* 0x000fc800000006ff */
[----:B------:R-:W2:Y:S02]  /*1760*/  SYNCS.PHASECHK.TRANS64.TRYWAIT P0, [UR33+0x30], R5 ;  /* 0x00003005ff0075a7 */ /* 0x000ea40008001121 */
[----:B--2---:R-:W-:Y:S05]  /*1770*/  @!P0 BRA `(.L_x_22) ;  /* 0x0000006800b48947 */ /* 0x004fea0003800000 */
.L_x_21:
[----:B------:R2:W-:Y:S01]  /*1780*/  @!P5 SYNCS.ARRIVE.TRANS64 RZ, [UR33], R3 ;  /* 0x00000003ffffd9a7 */ /* 0x0005e20008000021 */
[----:B------:R-:W-:Y:S04]  /*1790*/  BSSY.RECONVERGENT B0, `(.L_x_23) ;  /* 0x0000003000007945 */ /* 0x000fe80003800200 */
[----:B------:R-:W-:Y:S05]  /*17a0*/  @P4 BRA `(.L_x_24) ;  /* 0x0000000000044947 */ /* 0x000fea0003800000 */
[----:B------:R-:W-:Y:S05]  /*17b0*/  BPT.TRAP 0x1 ;  /* 0x000000040000795c */ /* 0x000fea0000300000 */
.L_x_24:
[----:B------:R-:W-:Y:S05]  /*17c0*/  BSYNC.RECONVERGENT B0 ;  /* 0x0000000000007941 */ /* 0x000fea0003800200 */
.L_x_23:
[----:B------:R-:W-:Y:S02]  /*17d0*/  UIADD3 UR6, UPT, UPT, UR17, 0x1, URZ ;  /* 0x0000000111067890 */ /* 0x000fe4000fffe0ff */
[----:B------:R-:W-:Y:S02]  /*17e0*/  UIADD3 UR26, UP1, UPT, UR22, 0x80, URZ ;  /* 0x00000080161a7890 */ /* 0x000fe4000ff3e0ff */
[----:B------:R-:W-:Y:S02]  /*17f0*/  UISETP.NE.AND UP0, UPT, UR6, 0x6, UPT ;  /* 0x000000060600788c */ /* 0x000fe4000bf05270 */
[----:B------:R-:W-:Y:S02]  /*1800*/  USHF.L.U32 UR34, UR16, 0x5, URZ ;  /* 0x0000000510227899 */ /* 0x000fe400080006ff */
[----:B------:R-:W-:Y:S02]  /*1810*/  USEL UR9, URZ, 0x1, UP0 ;  /* 0x00000001ff097887 */ /* 0x000fe40008000000 */
[----:B------:R-:W-:-:S02]  /*1820*/  USEL UR6, UR6, URZ, UP0 ;  /* 0x000000ff06067287 */ /* 0x000fc40008000000 */
[----:B------:R-:W-:Y:S02]  /*1830*/  UIADD3 UR20, UP0, UPT, UR22, 0x180, URZ ;  /* 0x0000018016147890 */ /* 0x000fe4000ff1e0ff */
[----:B------:R-:W-:Y:S01]  /*1840*/  ULEA UR8, UR6, UR4, 0x3 ;  /* 0x0000000406087291 */ /* 0x000fe2000f8e18ff */
[----:B------:R-:W-:Y:S01]  /*1850*/  LOP3.LUT R15, R15, UR9, RZ, 0x3c, !PT ;  /* 0x000000090f0f7c12 */ /* 0x000fe2000f8e3cff */
[----:B------:R-:W-:Y:S02]  /*1860*/  UIADD3.X UR27, UPT, UPT, URZ, UR23, URZ, UP1, !UPT ;  /* 0x00000017ff1b7290 */ /* 0x000fe40008ffe4ff */
[----:B------:R-:W-:Y:S01]  /*1870*/  UIADD3.X UR21, UPT, UPT, URZ, UR23, URZ, UP0, !UPT ;  /* 0x00000017ff157290 */ /* 0x000fe200087fe4ff */
[----:B-1----:R-:W-:Y:S01]  /*1880*/  SHF.L.U32 R2, R15, 0x1f, RZ ;  /* 0x0000001f0f027819 */ /* 0x002fe200000006ff */
[----:B------:R-:W-:Y:S01]  /*1890*/  UMOV UR18, 0x0 ;  /* 0x0000000000127882 */ /* 0x000fe20000000000 */
[----:B------:R-:W-:Y:S01]  /*18a0*/  UMOV UR19, 0x10000000 ;  /* 0x1000000000137882 */ /* 0x000fe20000000000 */
[----:B------:R-:W-:Y:S01]  /*18b0*/  UMOV UR12, UR36 ;  /* 0x00000024000c7c82 */ /* 0x000fe20008000000 */
[----:B------:R1:W1:Y:S01]  /*18c0*/  SYNCS.PHASECHK.TRANS64.TRYWAIT P0, [UR8+0x30], R2 ;  /* 0x00003002ff0075a7 */ /* 0x0002620008001108 */
[----:B------:R-:W-:Y:S01]  /*18d0*/  ULEA UR8, UR17, UR4, 0xc ;  /* 0x0000000411087291 */ /* 0x000fe2000f8e60ff */
[----:B------:R-:W-:Y:S01]  /*18e0*/  UMOV UR9, UR33 ;  /* 0x0000002100097c82 */ /* 0x000fe20008000000 */
[----:B------:R-:W-:-:S02]  /*18f0*/  UMOV UR10, UR34 ;  /* 0x00000022000a7c82 */ /* 0x000fc40008000000 */
[----:B------:R-:W-:Y:S02]  /*1900*/  UIADD3 UR32, UPT, UPT, UR8, 0x8400, URZ ;  /* 0x0000840008207890 */ /* 0x000fe4000fffe0ff */
[----:B------:R-:W-:Y:S02]  /*1910*/  UIADD3 UR8, UPT, UPT, UR8, 0xe400, URZ ;  /* 0x0000e40008087890 */ /* 0x000fe4000fffe0ff */
[----:B------:R-:W-:Y:S01]  /*1920*/  UIADD3 UR16, UPT, UPT, UR16, 0x1, URZ ;  /* 0x0000000110107890 */ /* 0x000fe2000fffe0ff */
[----:B------:R-:W-:Y:S01]  /*1930*/  UMOV UR24, UR5 ;  /* 0x0000000500187c82 */ /* 0x000fe20008000000 */
[----:B------:R-:W-:Y:S02]  /*1940*/  UMOV UR17, UR6 ;  /* 0x0000000600117c82 */ /* 0x000fe40008000000 */
[----:B------:R-:W-:Y:S01]  /*1950*/  UISETP.NE.AND UP0, UPT, UR16, UR5, UPT ;  /* 0x000000051000728c */ /* 0x000fe2000bf05270 */
[----:B------:R1:W-:Y:S02]  /*1960*/  UTMALDG.3D [UR32], [UR26], desc[UR18] ;  /* 0x000012201a0075b4 */ /* 0x0003e40008011000 */
[----:B------:R1:W-:Y:S06]  /*1970*/  UTMALDG.3D [UR8], [UR20], desc[UR18] ;  /* 0x00001208140075b4 */ /* 0x0003ec0008011000 */
[----:B------:R-:W-:Y:S05]  /*1980*/  BRA.U UP0, `(.L_x_25) ;  /* 0xfffffffd00647547 */ /* 0x000fea000b83ffff */
.L_x_20:
[----:B-1----:R-:W-:Y:S01]  /*1990*/  ULEA UR8, UR6, UR4, 0x3 ;  /* 0x0000000406087291 */ /* 0x002fe2000f8e18ff */
[----:B------:R-:W-:Y:S01]  /*19a0*/  SHF.L.U32 R2, R15, 0x1f, RZ ;  /* 0x0000001f0f027819 */ /* 0x000fe200000006ff */
[----:B------:R-:W-:Y:S01]  /*19b0*/  @!P1 SYNCS.ARRIVE.TRANS64.A1T0 RZ, [UR4+0x88], RZ ;  /* 0x000088ffffff99a7 */ /* 0x000fe20008100004 */
[----:B------:R-:W-:-:S06]  /*19c0*/  UISETP.GT.AND UP0, UPT, UR15, UR14, UPT ;  /* 0x0000000e0f00728c */ /* 0x000fcc000bf04270 */
[----:B--2---:R1:W2:Y:S03]  /*19d0*/  SYNCS.PHASECHK.TRANS64.TRYWAIT P0, [UR8+0x30], R2 ;  /* 0x00003002ff0075a7 */ /* 0x0042a60008001108 */
[----:B------:R-:W-:Y:S05]  /*19e0*/  BRA.U !UP0, `(.L_x_26) ;  /* 0x0000000108a87547 */ /* 0x000fea000b800000 */
[----:B------:R-:W-:Y:S01]  /*19f0*/  UIADD3 UR21, UPT, UPT, UR7, UR24, URZ ;  /* 0x0000001807157290 */ /* 0x000fe2000fffe0ff */
[----:B------:R-:W-:-:S11]  /*1a00*/  UMOV UR25, UR6 ;  /* 0x0000000600197c82 */ /* 0x000fd60008000000 */
.L_x_31:
[----:B-1----:R-:W-:Y:S01]  /*1a10*/  ULEA UR17, UR25, UR4, 0x3 ;  /* 0x0000000419117291 */ /* 0x002fe2000f8e18ff */
[----:B--2---:R-:W-:Y:S01]  /*1a20*/  @!P5 MOV R3, 0x2000 ;  /* 0x000020000003d802 */ /* 0x004fe20000000f00 */
[----:B--2---:R-:W-:Y:S10]  /*1a30*/  @P0 BRA `(.L_x_27) ;  /* 0x00000000000c0947 */ /* 0x004ff40003800000 */
[----:B------:R-:W-:-:S04]  /*1a40*/  SHF.L.U32 R5, R15, 0x1f, RZ ;  /* 0x0000001f0f057819 */ /* 0x000fc800000006ff */
[----:B------:R-:W2:Y:S02]  /*1a50*/  SYNCS.PHASECHK.TRANS64.TRYWAIT P0, [UR17+0x30], R5 ;  /* 0x00003005ff0075a7 */ /* 0x000ea40008001111 */
[----:B--2---:R-:W-:Y:S05]  /*1a60*/  @!P0 BRA `(.L_x_28) ;  /* 0x0000006800108947 */ /* 0x004fea0003800000 */
.L_x_27:
[----:B------:R2:W-:Y:S01]  /*1a70*/  @!P5 SYNCS.ARRIVE.TRANS64 RZ, [UR17], R3 ;  /* 0x00000003ffffd9a7 */ /* 0x0005e20008000011 */
[----:B------:R-:W-:Y:S04]  /*1a80*/  BSSY.RECONVERGENT B0, `(.L_x_29) ;  /* 0x0000003000007945 */ /* 0x000fe80003800200 */
[----:B------:R-:W-:Y:S05]  /*1a90*/  @P4 BRA `(.L_x_30) ;  /* 0x0000000000044947 */ /* 0x000fea0003800000 */
[----:B------:R-:W-:Y:S05]  /*1aa0*/  BPT.TRAP 0x1 ;  /* 0x000000040000795c */ /* 0x000fea0000300000 */
.L_x_30:
[----:B------:R-:W-:Y:S05]  /*1ab0*/  BSYNC.RECONVERGENT B0 ;  /* 0x0000000000007941 */ /* 0x000fea0003800200 */
.L_x_29:
        /* <DEDUP_REMOVED lines=20> */
[----:B------:R-:W-:Y:S01]  /*1c00*/  UIADD3 UR8, UPT, UPT, UR8, 0xe400, URZ ;  /* 0x0000e40008087890 */ /* 0x000fe2000fffe0ff */
[----:B------:R-:W-:Y:S01]  /*1c10*/  UMOV UR9, UR17 ;  /* 0x0000001100097c82 */ /* 0x000fe20008000000 */
[----:B------:R-:W-:Y:S01]  /*1c20*/  UMOV UR10, UR18 ;  /* 0x00000012000a7c82 */ /* 0x000fe20008000000 */
[----:B------:R-:W-:Y:S01]  /*1c30*/  UIADD3 UR24, UPT, UPT, UR24, 0x1, URZ ;  /* 0x0000000118187890 */ /* 0x000fe2000fffe0ff */
[----:B------:R-:W-:-:S03]  /*1c40*/  UMOV UR25, UR6 ;  /* 0x0000000600197c82 */ /* 0x000fc60008000000 */
[----:B------:R1:W-:Y:S01]  /*1c50*/  UTMALDG.3D [UR16], [UR30], desc[UR26] ;  /* 0x00001a101e0075b4 */ /* 0x0003e20008011000 */
[----:B------:R-:W-:Y:S01]  /*1c60*/  UISETP.NE.AND UP0, UPT, UR24, UR21, UPT ;  /* 0x000000151800728c */ /* 0x000fe2000bf05270 */
[----:B------:R1:W-:Y:S08]  /*1c70*/  UTMALDG.3D [UR8], [UR28], desc[UR26] ;  /* 0x00001a081c0075b4 */ /* 0x0003f00008011000 */
[----:B------:R-:W-:Y:S05]  /*1c80*/  BRA.U UP0, `(.L_x_31) ;  /* 0xfffffffd00607547 */ /* 0x000fea000b83ffff */
.L_x_26:
[C---:B-1----:R-:W-:Y:S01]  /*1c90*/  LEA R2, R14.reuse, UR4, 0x3 ;  /* 0x000000040e027c11 */ /* 0x042fe2000f8e18ff */
[----:B------:R-:W-:Y:S01]  /*1ca0*/  NOP ;  /* 0x0000000000007918 */ /* 0x000fe20000000000 */
[----:B--2---:R-:W-:Y:S02]  /*1cb0*/  SHF.L.U32 R3, R13, 0x1f, RZ ;  /* 0x0000001f0d037819 */ /* 0x004fe400000006ff */
[----:B------:R-:W-:Y:S02]  /*1cc0*/  LEA R4, R14, UR4, 0x4 ;  /* 0x000000040e047c11 */ /* 0x000fe4000f8e20ff */
[----:B------:R-:W1:Y:S02]  /*1cd0*/  SYNCS.PHASECHK.TRANS64.TRYWAIT P0, [R2+URZ+0x90], R3 ;  /* 0x00009003020075a7 */ /* 0x000e6400080011ff */
[----:B-1----:R-:W-:Y:S05]  /*1ce0*/  @!P0 BRA `(.L_x_32) ;  /* 0x0000006400888947 */ /* 0x002fea0003800000 */
.L_x_111:
[----:B------:R-:W2:Y:S01]  /*1cf0*/  LDS.128 R4, [R4+0x120] ;  /* 0x0001200004047984 */ /* 0x000ea20000000c00 */
[----:B---3--:R-:W-:Y:S01]  /*1d00*/  ISETP.GE.AND P0, PT, R72, 0x1, PT ;  /* 0x000000014800780c */ /* 0x008fe20003f06270 */
[----:B-1----:R-:W-:Y:S01]  /*1d10*/  VIADD R2, R2, 0xa0 ;  /* 0x000000a002027836 */ /* 0x002fe20000000000 */
[----:B------:R-:W-:Y:S01]  /*1d20*/  @!PT LDS RZ, [RZ] ;  /* 0x00000000fffff984 */ /* 0x000fe20000000800 */
[----:B------:R-:W-:Y:S01]  /*1d30*/  @!PT LDS RZ, [RZ] ;  /* 0x00000000fffff984 */ /* 0x000fe20000000800 */
[----:B------:R-:W-:Y:S01]  /*1d40*/  @!PT LDS RZ, [RZ] ;  /* 0x00000000fffff984 */ /* 0x000fe20000000800 */
[----:B------:R-:W-:Y:S01]  /*1d50*/  @!PT LDS RZ, [RZ] ;  /* 0x00000000fffff984 */ /* 0x000fe20000000800 */
[----:B------:R1:W-:Y:S06]  /*1d60*/  MEMBAR.ALL.CTA ;  /* 0x0000000000007992 */ /* 0x0003ec0000008000 */
[----:B-1----:R-:W1:Y:S01]  /*1d70*/  FENCE.VIEW.ASYNC.S ;  /* 0x00000000000073c6 */ /* 0x002e620000000000 */
[----:B------:R-:W-:-:S04]  /*1d80*/  PRMT R2, RZ, 0x654, R2 ;  /* 0x00000654ff027816 */ /* 0x000fc80000000002 */
[----:B-1----:R1:W-:Y:S01]  /*1d90*/  SYNCS.ARRIVE.TRANS64.RED.A1T0 RZ, [R2+URZ], RZ ;  /* 0x000000ff02ff79a7 */ /* 0x0023e200081004ff */
[----:B--2---:R-:W-:-:S13]  /*1da0*/  LOP3.LUT P2, RZ, R6, 0x1, RZ, 0xc0, !PT ;  /* 0x0000000106ff7812 */ /* 0x004fda000784c0ff */
[----:B------:R-:W-:Y:S01]  /*1db0*/  @P2 SHF.R.U32.HI R3, RZ, 0x10, R5 ;  /* 0x00000010ff032819 */ /* 0x000fe20000011605 */
[----:B------:R-:W-:Y:S01]  /*1dc0*/  VOTEU.ANY UP0, P2 ;  /* 0x0000000000ff7886 */ /* 0x000fe20001000100 */
[----:B------:R-:W-:Y:S02]  /*1dd0*/  @P2 MOV R11, R4 ;  /* 0x00000004000b2202 */ /* 0x000fe40000000f00 */
[----:B------:R-:W-:Y:S02]  /*1de0*/  @P2 R2UR.BROADCAST UR8, R3 ;  /* 0x00000000030822ca */ /* 0x000fe400008e0000 */
[----:B------:R-:W-:-:S11]  /*1df0*/  @P2 LOP3.LUT R8, R5, 0xffff, RZ, 0xc0, !PT ;  /* 0x0000ffff05082812 */ /* 0x000fd600078ec0ff */
[----:B------:R-:W-:Y:S01]  /*1e00*/  @UP0 UMOV UR36, UR8 ;  /* 0x0000000800240c82 */ /* 0x000fe20008000000 */
[----:B-1----:R-:W-:Y:S05]  /*1e10*/  @!P0 BRA `(.L_x_33) ;  /* 0x0000000000b88947 */ /* 0x002fea0003800000 */
[----:B------:R-:W4:Y:S01]  /*1e20*/  LDC.64 R4, c[0x0][0xb18] ;  /* 0x0002c600ff047b82 */ /* 0x000f220000000a00 */
[----:B------:R-:W-:-:S07]  /*1e30*/  ISETP.NE.AND P3, PT, R72, 0x1, PT ;  /* 0x000000014800780c */ /* 0x000fce0003f65270 */
[----:B------:R-:W1:Y:S08]  /*1e40*/  LDC.64 R6, c[0x0][0xb10] ;  /* 0x0002c400ff067b82 */ /* 0x000e700000000a00 */
[----:B------:R-:W2:Y:S08]  /*1e50*/  LDC R16, c[0x0][0xb20] ;  /* 0x0002c800ff107b82 */ /* 0x000eb00000000800 */
[----:B------:R-:W3:Y:S01]  /*1e60*/  LDC R18, c[0x0][0xb0c] ;  /* 0x0002c300ff127b82 */ /* 0x000ee20000000800 */
[----:B----4-:R-:W-:Y:S01]  /*1e70*/  IMAD.HI.U32 R17, R0, R5, RZ ;  /* 0x0000000500117227 */ /* 0x010fe200078e00ff */
[----:B------:R-:W-:-:S03]  /*1e80*/  ISETP.NE.AND P0, PT, R4, 0x1, PT ;  /* 0x000000010400780c */ /* 0x000fc60003f05270 */
[----:B------:R-:W-:-:S03]  /*1e90*/  IMAD.HI.U32 R5, R8, R5, RZ ;  /* 0x0000000508057227 */ /* 0x000fc600078e00ff */
[----:B------:R-:W4:Y:S01]  /*1ea0*/  LDC.64 R2, c[0x0][0xb28] ;  /* 0x0002ca00ff027b82 */ /* 0x000f220000000a00 */
[----:B-1----:R-:W-:-:S04]  /*1eb0*/  IMAD.HI.U32 R20, R9, R6, RZ ;  /* 0x0000000609147227 */ /* 0x002fc800078e00ff */
[----:B------:R-:W-:Y:S01]  /*1ec0*/  IMAD.HI.U32 R22, R11, R6, RZ ;  /* 0x000000060b167227 */ /* 0x000fe200078e00ff */
[----:B------:R-:W-:Y:S02]  /*1ed0*/  SHF.R.U32.HI R20, RZ, R7, R20 ;  /* 0x00000007ff147219 */ /* 0x000fe40000011614 */
[-C--:B--2---:R-:W-:Y:S02]  /*1ee0*/  SHF.R.U32.HI R17, RZ, R16.reuse, R17 ;  /* 0x00000010ff117219 */ /* 0x084fe40000011611 */
[----:B------:R-:W-:Y:S02]  /*1ef0*/  SHF.R.U32.HI R5, RZ, R16, R5 ;  /* 0x00000010ff057219 */ /* 0x000fe40000011605 */
[----:B------:R-:W-:Y:S02]  /*1f00*/  SEL R17, R0, R17, !P0 ;  /* 0x0000001100117207 */ /* 0x000fe40004000000 */
[----:B------:R-:W-:Y:S02]  /*1f10*/  SHF.R.U32.HI R22, RZ, R7, R22 ;  /* 0x00000007ff167219 */ /* 0x000fe40000011616 */
[----:B---3--:R-:W-:-:S02]  /*1f20*/  ISETP.NE.AND P1, PT, R18, 0x1, PT ;  /* 0x000000011200780c */ /* 0x008fc40003f25270 */
[----:B------:R-:W-:Y:S02]  /*1f30*/  SEL R5, R8, R5, !P0 ;  /* 0x0000000508057207 */ /* 0x000fe40004000000 */
[----:B------:R-:W-:Y:S02]  /*1f40*/  SEL R19, R9, R20, !P1 ;  /* 0x0000001409137207 */ /* 0x000fe40004800000 */
[----:B------:R-:W-:Y:S01]  /*1f50*/  SEL R7, R11, R22, !P1 ;  /* 0x000000160b077207 */ /* 0x000fe20004800000 */
[----:B----4-:R-:W-:-:S04]  /*1f60*/  IMAD.HI.U32 R20, R17, R2, RZ ;  /* 0x0000000211147227 */ /* 0x010fc800078e00ff */
[----:B------:R-:W-:Y:S01]  /*1f70*/  IMAD.HI.U32 R6, R19, R2, RZ ;  /* 0x0000000213067227 */ /* 0x000fe200078e00ff */
[----:B------:R-:W-:-:S04]  /*1f80*/  @P3 SHF.R.U32.HI R17, RZ, R3, R20 ;  /* 0x00000003ff113219 */ /* 0x000fc80000011614 */
[----:B------:R-:W-:Y:S01]  /*1f90*/  @P3 SHF.R.U32.HI R19, RZ, R3, R6 ;  /* 0x00000003ff133219 */ /* 0x000fe20000011606 */
[----:B------:R-:W-:-:S04]  /*1fa0*/  IMAD R17, R72, R17, RZ ;  /* 0x0000001148117224 */ /* 0x000fc800078e02ff */
[----:B------:R-:W-:Y:S01]  /*1fb0*/  IMAD R6, R72, R19, RZ ;  /* 0x0000001348067224 */ /* 0x000fe200078e02ff */
[C---:B------:R-:W-:Y:S02]  /*1fc0*/  ISETP.GE.AND P0, PT, R5.reuse, R17, PT ;  /* 0x000000110500720c */ /* 0x040fe40003f06270 */
[----:B------:R-:W-:Y:S02]  /*1fd0*/  IADD3 R17, PT, PT, -R5, RZ, RZ ;  /* 0x000000ff05117210 */ /* 0x000fe40007ffe1ff */
[----:B------:R-:W-:Y:S01]  /*1fe0*/  ISETP.GE.OR P0, PT, R7, R6, P0 ;  /* 0x000000060700720c */ /* 0x000fe20000706670 */
[----:B------:R-:W-:-:S04]  /*1ff0*/  IMAD.HI.U32 R6, R5, R2, RZ ;  /* 0x0000000205067227 */ /* 0x000fc800078e00ff */
[----:B------:R-:W-:Y:S01]  /*2000*/  IMAD R8, R4, R17, R8 ;  /* 0x0000001104087224 */ /* 0x000fe200078e0208 */
[----:B------:R-:W-:-:S04]  /*2010*/  SHF.R.U32.HI R6, RZ, R3, R6 ;  /* 0x00000003ff067219 */ /* 0x000fc80000011606 */
[----:B------:R-:W-:-:S03]  /*2020*/  SEL R6, R5, R6, !P3 ;  /* 0x0000000605067207 */ /* 0x000fc60005800000 */
[----:B------:R-:W-:-:S04]  /*2030*/  @!P0 IMAD.HI.U32 R16, R7, R2, RZ ;  /* 0x0000000207108227 */ /* 0x000fc800078e00ff */
[----:B------:R-:W-:Y:S01]  /*2040*/  IMAD.MOV R2, RZ, RZ, -R6 ;  /* 0x000000ffff027224 */ /* 0x000fe200078e0a06 */
[----:B------:R-:W-:-:S03]  /*2050*/  @!P0 SHF.R.U32.HI R16, RZ, R3, R16 ;  /* 0x00000003ff108219 */ /* 0x000fc60000011610 */
[----:B------:R-:W-:Y:S01]  /*2060*/  IMAD R2, R72, R2, R5 ;  /* 0x0000000248027224 */ /* 0x000fe200078e0205 */
        /* <DEDUP_REMOVED lines=9> */
.L_x_33:
[----:B------:R-:W1:Y:S02]  /*2100*/  LDCU UR8, c[0x0][0xb30] ;  /* 0x00016600ff0877ac */ /* 0x000e640008000800 */
[----:B-1----:R-:W-:-:S09]  /*2110*/  UISETP.NE.AND UP0, UPT, UR8, 0x1, UPT ;  /* 0x000000010800788c */ /* 0x002fd2000bf05270 */
[----:B------:R-:W-:Y:S05]  /*2120*/  BRA.U UP0, `(.L_x_34) ;  /* 0x0000000100407547 */ /* 0x000fea000b800000 */
[----:B------:R-:W1:Y:S08]  /*2130*/  LDC.64 R4, c[0x0][0xb10] ;  /* 0x0002c400ff047b82 */ /* 0x000e700000000a00 */
[----:B------:R-:W2:Y:S08]  /*2140*/  LDC.64 R2, c[0x0][0xb18] ;  /* 0x0002c600ff027b82 */ /* 0x000eb00000000a00 */
[----:B------:R-:W3:Y:S08]  /*2150*/  LDC R6, c[0x0][0xb20] ;  /* 0x0002c800ff067b82 */ /* 0x000ef00000000800 */
[----:B------:R-:W4:Y:S01]  /*2160*/  LDC R16, c[0x0][0xb0c] ;  /* 0x0002c300ff107b82 */ /* 0x000f220000000800 */
[----:B-1----:R-:W-:-:S05]  /*2170*/  IMAD.HI.U32 R4, R11, R4, RZ ;  /* 0x000000040b047227 */ /* 0x002fca00078e00ff */
[----:B------:R-:W-:Y:S01]  /*2180*/  SHF.R.U32.HI R4, RZ, R5, R4 ;  /* 0x00000005ff047219 */ /* 0x000fe20000011604 */
[----:B--2---:R-:W-:Y:S01]  /*2190*/  IMAD.HI.U32 R3, R8, R3, RZ ;  /* 0x0000000308037227 */ /* 0x004fe200078e00ff */
[----:B------:R-:W-:-:S04]  /*21a0*/  ISETP.NE.AND P0, PT, R2, 0x1, PT ;  /* 0x000000010200780c */ /* 0x000fc80003f05270 */
[----:B---3--:R-:W-:-:S04]  /*21b0*/  SHF.R.U32.HI R3, RZ, R6, R3 ;  /* 0x00000006ff037219 */ /* 0x008fc80000011603 */
[----:B------:R-:W-:Y:S02]  /*21c0*/  SEL R3, R8, R3, !P0 ;  /* 0x0000000308037207 */ /* 0x000fe40004000000 */
[----:B----4-:R-:W-:-:S04]  /*21d0*/  ISETP.NE.AND P1, PT, R16, 0x1, PT ;  /* 0x000000011000780c */ /* 0x010fc80003f25270 */
[----:B------:R-:W-:-:S05]  /*21e0*/  SEL R4, R11, R4, !P1 ;  /* 0x000000040b047207 */ /* 0x000fca0004800000 */
[----:B------:R-:W-:Y:S02]  /*21f0*/  IMAD.IADD R5, R3, 0x1, -R4 ;  /* 0x0000000103057824 */ /* 0x000fe400078e0a04 */
[----:B------:R-:W-:Y:S02]  /*2200*/  IMAD.IADD R3, R4, 0x1, -R3 ;  /* 0x0000000104037824 */ /* 0x000fe400078e0a03 */
[----:B------:R-:W-:Y:S02]  /*2210*/  IMAD R11, R5, R16, R11 ;  /* 0x00000010050b7224 */ /* 0x000fe400078e020b */
[----:B------:R-:W-:-:S07]  /*2220*/  IMAD R8, R3, R2, R8 ;  /* 0x0000000203087224 */ /* 0x000fce00078e0208 */
.L_x_34:
[----:B------:R-:W-:Y:S01]  /*2230*/  VIADD R14, R14, 0x1 ;  /* 0x000000010e0e7836 */ /* 0x000fe20000000000 */
[----:B------:R-:W-:Y:S01]  /*2240*/  PLOP3.LUT P1, PT, PT, PT, PT, 0x80, 0x8 ;  /* 0x000000000008781c */ /* 0x000fe20003f2f070 */
[----:B------:R-:W-:Y:S02]  /*2250*/  IMAD.IADD R21, R11, 0x1, R170 ;  /* 0x000000010b157824 */ /* 0x000fe400078e02aa */
[----:B------:R-:W-:Y:S01]  /*2260*/  IMAD.IADD R20, R8, 0x1, R147 ;  /* 0x0000000108147824 */ /* 0x000fe200078e0293 */
[----:B------:R-:W-:-:S04]  /*2270*/  ISETP.NE.AND P0, PT, R14, 0x2, PT ;  /* 0x000000020e00780c */ /* 0x000fc80003f05270 */
[----:B------:R-:W-:Y:S02]  /*2280*/  SEL R2, RZ, 0x1, P0 ;  /* 0x00000001ff027807 */ /* 0x000fe40000000000 */
[----:B------:R-:W-:Y:S02]  /*2290*/  SEL R14, R14, RZ, P0 ;  /* 0x000000ff0e0e7207 */ /* 0x000fe40000000000 */
[----:B------:R-:W-:Y:S01]  /*22a0*/  LOP3.LUT R13, R13, R2, RZ, 0x3c, !PT ;  /* 0x000000020d0d7212 */ /* 0x000fe200078e3cff */
[----:B------:R-:W-:Y:S06]  /*22b0*/  @P2 BRA `(.L_x_35) ;  /* 0xfffffff000a02947 */ /* 0x000fec000383ffff */
[----:B------:R-:W-:Y:S01]  /*22c0*/  UIADD3 UR4, UPT, UPT, UR4, 0x30, URZ ;  /* 0x0000003004047890 */ /* 0x000fe2000fffe0ff */
[----:B------:R-:W-:-:S03]  /*22d0*/  SHF.L.U32 R3, R15, 0x1f, RZ ;  /* 0x0000001f0f037819 */ /* 0x000fc600000006ff */
[----:B------:R-:W-:-:S09]  /*22e0*/  ULEA UR5, UR6, UR4, 0x3 ;  /* 0x0000000406057291 */ /* 0x000fd2000f8e18ff */
[----:B------:R-:W1:Y:S02]  /*22f0*/  SYNCS.PHASECHK.TRANS64.TRYWAIT P0, [UR5], R3 ;  /* 0x00000003ff0075a7 */ /* 0x000e640008001105 */
[----:B-1----:R-:W-:Y:S05]  /*2300*/  @!P0 BRA `(.L_x_36) ;  /* 0x0000006000148947 */ /* 0x002fea0003800000 */
.L_x_113:
[----:B------:R-:W-:-:S04]  /*2310*/  UIADD3 UR6, UPT, UPT, UR6, 0x1, URZ ;  /* 0x0000000106067890 */ /* 0x000fc8000fffe0ff */
[----:B------:R-:W-:-:S04]  /*2320*/  UISETP.NE.AND UP0, UPT, UR6, 0x6, UPT ;  /* 0x000000060600788c */ /* 0x000fc8000bf05270 */
[----:B------:R-:W-:Y:S02]  /*2330*/  USEL UR7, URZ, 0x1, UP0 ;  /* 0x00000001ff077887 */ /* 0x000fe40008000000 */
[----:B------:R-:W-:-:S04]  /*2340*/  USEL UR6, UR6, URZ, UP0 ;  /* 0x000000ff06067287 */ /* 0x000fc80008000000 */
[----:B------:R-:W-:Y:S01]  /*2350*/  ULEA UR5, UR6, UR4, 0x3 ;  /* 0x0000000406057291 */ /* 0x000fe2000f8e18ff */
[----:B------:R-:W-:-:S04]  /*2360*/  LOP3.LUT R2, R15, UR7, RZ, 0x3c, !PT ;  /* 0x000000070f027c12 */ /* 0x000fc8000f8e3cff */
[----:B-1----:R-:W-:-:S04]  /*2370*/  SHF.L.U32 R3, R2, 0x1f, RZ ;  /* 0x0000001f02037819 */ /* 0x002fc800000006ff */
[----:B------:R-:W1:Y:S02]  /*2380*/  SYNCS.PHASECHK.TRANS64.TRYWAIT P0, [UR5], R3 ;  /* 0x00000003ff0075a7 */ /* 0x000e640008001105 */
[----:B-1----:R-:W-:Y:S05]  /*2390*/  @!P0 BRA `(.L_x_37) ;  /* 0x0000006000088947 */ /* 0x002fea0003800000 */
.L_x_115:
        /* <DEDUP_REMOVED lines=9> */
.L_x_117:
        /* <DEDUP_REMOVED lines=9> */
.L_x_119:
        /* <DEDUP_REMOVED lines=9> */
.L_x_121:
[----:B------:R-:W-:-:S04]  /*2550*/  UIADD3 UR6, UPT, UPT, UR6, 0x1, URZ ;  /* 0x0000000106067890 */ /* 0x000fc8000fffe0ff */
[----:B------:R-:W-:-:S04]  /*2560*/  UISETP.NE.AND UP0, UPT, UR6, 0x6, UPT ;  /* 0x000000060600788c */ /* 0x000fc8000bf05270 */
[----:B------:R-:W-:Y:S02]  /*2570*/  USEL UR5, URZ, 0x1, UP0 ;  /* 0x00000001ff057887 */ /* 0x000fe40008000000 */
[----:B------:R-:W-:-:S04]  /*2580*/  USEL UR6, UR6, URZ, UP0 ;  /* 0x000000ff06067287 */ /* 0x000fc80008000000 */
[----:B------:R-:W-:Y:S01]  /*2590*/  ULEA UR6, UR6, UR4, 0x3 ;  /* 0x0000000406067291 */ /* 0x000fe2000f8e18ff */
[----:B-1----:R-:W-:-:S04]  /*25a0*/  LOP3.LUT R3, R2, UR5, RZ, 0x3c, !PT ;  /* 0x0000000502037c12 */ /* 0x002fc8000f8e3cff */
[----:B------:R-:W-:Y:S01]  /*25b0*/  SHF.L.U32 R3, R3, 0x1f, RZ ;  /* 0x0000001f03037819 */ /* 0x000fe200000006ff */
[----:B----4-:R-:W-:-:S07]  /*25c0*/  IMAD.U32 R0, RZ, RZ, UR6 ;  /* 0x00000006ff007e24 */ /* 0x010fce000f8e00ff */
.L_x_41:
[----:B-1----:R1:W2:Y:S02]  /*25d0*/  SYNCS.PHASECHK.TRANS64.TRYWAIT P0, [R0+URZ], R3 ;  /* 0x00000003000075a7 */ /* 0x0022a400080011ff */
[----:B--2---:R-:W-:Y:S05]  /*25e0*/  @!P0 NANOSLEEP.SYNCS 0x989680 ;  /* 0x009896800000895d */ /* 0x004fea0003900000 */
[----:B------:R-:W2:Y:S02]  /*25f0*/  @!P0 SYNCS.PHASECHK.TRANS64 P0, [R0+URZ], R3 ;  /* 0x00000003000085a7 */ /* 0x000ea400080010ff */
[----:B--2---:R-:W-:Y:S05]  /*2600*/  @P0 EXIT ;  /* 0x000000000000094d */ /* 0x004fea0003800000 */
[----:B------:R-:W-:Y:S05]  /*2610*/  BRA `(.L_x_41) ;  /* 0xfffffffc00ec7947 */ /* 0x000fea000383ffff */
.L_x_17:
[----:B------:R-:W-:-:S04]  /*2620*/  UISETP.NE.AND UP1, UPT, UR37, URZ, UPT ;  /* 0x000000ff2500728c */ /* 0x000fc8000bf25270 */
[----:B------:R-:W-:-:S09]  /*2630*/  UISETP.NE.OR UP1, UPT, UR8, 0x1, UP1 ;  /* 0x000000010800788c */ /* 0x000fd20008f25670 */
[----:B------:R-:W-:Y:S05]  /*2640*/  BRA.U UP1, `(.L_x_42) ;  /* 0x0000000501487547 */ /* 0x000fea000b800000 */
[----:B------:R-:W-:Y:S01]  /*2650*/  ISETP.NE.AND P2, PT, R2, RZ, PT ;  /* 0x000000ff0200720c */ /* 0x000fe20003f45270 */
[----:B------:R-:W-:Y:S01]  /*2660*/  IMAD.MOV.U32 R12, RZ, RZ, 0x1 ;  /* 0x00000001ff0c7424 */ /* 0x000fe200078e00ff */
[----:B------:R-:W-:Y:S02]  /*2670*/  CS2R R10, SRZ ;  /* 0x00000000000a7805 */ /* 0x000fe4000001ff00 */
[----:B------:R-:W-:Y:S01]  /*2680*/  CS2R R8, SRZ ;  /* 0x0000000000087805 */ /* 0x000fe2000001ff00 */
[----:B------:R-:W-:Y:S01]  /*2690*/  UMOV UR4, 0x400 ;  /* 0x0000040000047882 */ /* 0x000fe20000000000 */
[----:B------:R-:W-:Y:S01]  /*26a0*/  UMOV UR6, URZ ;  /* 0x000000ff00067c82 */ /* 0x000fe20008000000 */
[----:B------:R-:W-:-:S12]  /*26b0*/  ULEA UR37, UR37, UR4, 0x18 ;  /* 0x0000000425257291 */ /* 0x000fd8000f8ec0ff */
.L_x_46:
[----:B------:R-:W-:Y:S02]  /*26c0*/  LEA R0, R8, UR37, 0x3 ;  /* 0x0000002508007c11 */ /* 0x000fe4000f8e18ff */
[----:B------:R-:W-:-:S03]  /*26d0*/  SHF.L.U32 R5, R9, 0x1f, RZ ;  /* 0x0000001f09057819 */ /* 0x000fc600000006ff */
[----:B------:R-:W-:Y:S01]  /*26e0*/  VIADD R4, R0, 0x100 ;  /* 0x0000010000047836 */ /* 0x000fe20000000000 */
[----:B------:R-:W1:Y:S02]  /*26f0*/  SYNCS.PHASECHK.TRANS64.TRYWAIT P0, [R0+URZ+0xf0], R5 ;  /* 0x0000f005000075a7 */ /* 0x000e6400080011ff */
[----:B-1----:R-:W-:Y:S05]  /*2700*/  @!P0 BRA `(.L_x_43) ;  /* 0x0000005c008c8947 */ /* 0x002fea0003800000 */
.L_x_122:
[----:B------:R-:W-:Y:S01]  /*2710*/  ULEA UR5, UR6, UR37, 0x3 ;  /* 0x0000002506057291 */ /* 0x000fe2000f8e18ff */
[----:B------:R-:W-:Y:S02]  /*2720*/  PRMT R4, RZ, 0x654, R4 ;  /* 0x00000654ff047816 */ /* 0x000fe40000000004 */
[----:B-1----:R-:W-:Y:S01]  /*2730*/  SHF.L.U32 R5, R12, 0x1f, RZ ;  /* 0x0000001f0c057819 */ /* 0x002fe200000006ff */
[----:B------:R-:W-:Y:S01]  /*2740*/  UIADD3 UR4, UPT, UPT, UR5, 0x90, URZ ;  /* 0x0000009005047890 */ /* 0x000fe2000fffe0ff */
[----:B------:R1:W-:Y:S05]  /*2750*/  SYNCS.ARRIVE.TRANS64.RED.A1T0 RZ, [R4+URZ], RZ ;  /* 0x000000ff04ff79a7 */ /* 0x0003ea00081004ff */
[----:B------:R-:W-:Y:S01]  /*2760*/  IMAD.U32 R7, RZ, RZ, UR4 ;  /* 0x00000004ff077e24 */ /* 0x000fe2000f8e00ff */
[----:B------:R-:W2:Y:S04]  /*2770*/  SYNCS.PHASECHK.TRANS64.TRYWAIT P0, [UR5+0xa0], R5 ;  /* 0x0000a005ff0075a7 */ /* 0x000ea80008001105 */
[----:B------:R-:W-:Y:S01]  /*2780*/  PRMT R6, R2, 0x654, R7 ;  /* 0x0000065402067816 */ /* 0x000fe20000000007 */
[----:B-1----:R-:W-:Y:S01]  /*2790*/  @!P2 IMAD.MOV.U32 R4, RZ, RZ, 0x10 ;  /* 0x00000010ff04a424 */ /* 0x002fe200078e00ff */
[----:B--2---:R-:W-:Y:S06]  /*27a0*/  @!P0 BRA `(.L_x_44) ;  /* 0x0000005c00788947 */ /* 0x004fec0003800000 */
.L_x_124:
[----:B------:R-:W-:Y:S01]  /*27b0*/  ULEA UR4, UR6, UR37, 0x4 ;  /* 0x0000002506047291 */ /* 0x000fe2000f8e20ff */
[----:B------:R-:W-:Y:S01]  /*27c0*/  SEL R3, R6, R3, !P2 ;  /* 0x0000000306037207 */ /* 0x000fe20005000000 */
[----:B------:R-:W-:Y:S01]  /*27d0*/  UIADD3 UR5, UPT, UPT, UR5, 0x90, URZ ;  /* 0x0000009005057890 */ /* 0x000fe2000fffe0ff */
[----:B-1----:R-:W-:Y:S01]  /*27e0*/  LEA R0, R11, UR37, 0x3 ;  /* 0x000000250b007c11 */ /* 0x002fe2000f8e18ff */
[----:B------:R-:W-:Y:S01]  /*27f0*/  UIADD3 UR4, UPT, UPT, UR4, 0x120, URZ ;  /* 0x0000012004047890 */ /* 0x000fe2000fffe0ff */
[----:B------:R-:W-:Y:S01]  /*2800*/  SHF.L.U32 R5, R10, 0x1f, RZ ;  /* 0x0000001f0a057819 */ /* 0x000fe200000006ff */
[----:B------:R1:W-:Y:S01]  /*2810*/  @!P2 SYNCS.ARRIVE.TRANS64.RED RZ, [R3+URZ], R4 ;  /* 0x0000000403ffa9a7 */ /* 0x0003e200080004ff */
[----:B------:R-:W-:Y:S01]  /*2820*/  UIADD3 UR6, UPT, UPT, UR6, 0x1, URZ ;  /* 0x0000000106067890 */ /* 0x000fe2000fffe0ff */
[----:B------:R-:W-:-:S03]  /*2830*/  VIADD R8, R8, 0x1 ;  /* 0x0000000108087836 */ /* 0x000fc60000000000 */
[----:B------:R-:W-:Y:S02]  /*2840*/  UISETP.NE.AND UP0, UPT, UR6, 0x2, UPT ;  /* 0x000000020600788c */ /* 0x000fe4000bf05270 */
[----:B------:R-:W-:Y:S06]  /*2850*/  UGETNEXTWORKID.BROADCAST [UR4], [UR5] ;  /* 0x00000000040073ca */ /* 0x000fec0008000100 */
[----:B------:R-:W-:Y:S01]  /*2860*/  USEL UR4, URZ, 0x1, UP0 ;  /* 0x00000001ff047887 */ /* 0x000fe20008000000 */
[----:B------:R-:W-:Y:S01]  /*2870*/  ISETP.NE.AND P0, PT, R8, 0x2, PT ;  /* 0x000000020800780c */ /* 0x000fe20003f05270 */
[----:B------:R-:W-:Y:S01]  /*2880*/  USEL UR6, UR6, URZ, UP0 ;  /* 0x000000ff06067287 */ /* 0x000fe20008000000 */
[----:B------:R-:W2:Y:S03]  /*2890*/  SYNCS.PHASECHK.TRANS64.TRYWAIT P1, [R0+URZ+0x90], R5 ;  /* 0x00009005000075a7 */ /* 0x000ea600080211ff */
[----:B------:R-:W-:Y:S01]  /*28a0*/  LOP3.LUT R12, R12, UR4, RZ, 0x3c, !PT ;  /* 0x000000040c0c7c12 */ /* 0x000fe2000f8e3cff */
[----:B-12---:R-:W-:Y:S07]  /*28b0*/  @!P1 BRA `(.L_x_45) ;  /* 0x0000005c004c9947 */ /* 0x006fee0003800000 */
.L_x_125:
[C---:B------:R-:W-:Y:S01]  /*28c0*/  LEA R4, R11.reuse, UR37, 0x4 ;  /* 0x000000250b047c11 */ /* 0x040fe2000f8e20ff */
[----:B-1----:R-:W-:Y:S01]  /*28d0*/  VIADD R0, R0, 0xa0 ;  /* 0x000000a000007836 */ /* 0x002fe20000000000 */
[----:B------:R-:W-:Y:S01]  /*28e0*/  SEL R8, R8, RZ, P0 ;  /* 0x000000ff08087207 */ /* 0x000fe20000000000 */
[----:B------:R-:W-:-:S03]  /*28f0*/  VIADD R11, R11, 0x1 ;  /* 0x000000010b0b7836 */ /* 0x000fc60000000000 */
[----:B------:R-:W1:Y:S01]  /*2900*/  LDS.128 R4, [R4+0x120] ;  /* 0x0001200004047984 */ /* 0x000e620000000c00 */
[----:B------:R-:W-:Y:S02]  /*2910*/  PRMT R0, RZ, 0x654, R0 ;  /* 0x00000654ff007816 */ /* 0x000fe40000000000 */
[C---:B------:R-:W-:Y:S01]  /*2920*/  ISETP.NE.AND P1, PT, R11.reuse, 0x2, PT ;  /* 0x000000020b00780c */ /* 0x040fe20003f25270 */
[----:B------:R-:W-:Y:S01]  /*2930*/  @!PT LDS RZ, [RZ] ;  /* 0x00000000fffff984 */ /* 0x000fe20000000800 */
[----:B------:R-:W-:Y:S01]  /*2940*/  @!PT LDS RZ, [RZ] ;  /* 0x00000000fffff984 */ /* 0x000fe20000000800 */
[----:B------:R-:W-:Y:S01]  /*2950*/  @!PT LDS RZ, [RZ] ;  /* 0x00000000fffff984 */ /* 0x000fe20000000800 */
[----:B------:R-:W-:Y:S01]  /*2960*/  @!PT LDS RZ, [RZ] ;  /* 0x00000000fffff984 */ /* 0x000fe20000000800 */
[----:B------:R2:W-:Y:S06]  /*2970*/  MEMBAR.ALL.CTA ;  /* 0x0000000000007992 */ /* 0x0005ec0000008000 */
[----:B--2---:R-:W2:Y:S01]  /*2980*/  FENCE.VIEW.ASYNC.S ;  /* 0x00000000000073c6 */ /* 0x004ea20000000000 */
[----:B------:R-:W-:Y:S01]  /*2990*/  SEL R11, R11, RZ, P1 ;  /* 0x000000ff0b0b7207 */ /* 0x000fe20000800000 */
[----:B--2---:R2:W-:Y:S01]  /*29a0*/  SYNCS.ARRIVE.TRANS64.RED.A1T0 RZ, [R0+URZ], RZ ;  /* 0x000000ff00ff79a7 */ /* 0x0045e200081004ff */
[----:B-1----:R-:W-:-:S02]  /*29b0*/  LOP3.LUT P3, RZ, R6, 0x1, RZ, 0xc0, !PT ;  /* 0x0000000106ff7812 */ /* 0x002fc4000786c0ff */
[----:B------:R-:W-:-:S04]  /*29c0*/  SEL R5, RZ, 0x1, P1 ;  /* 0x00000001ff057807 */ /* 0x000fc80000800000 */
[----:B------:R-:W-:Y:S02]  /*29d0*/  LOP3.LUT R10, R10, R5, RZ, 0x3c, !PT ;  /* 0x000000050a0a7212 */ /* 0x000fe400078e3cff */
[----:B--2---:R-:W-:-:S04]  /*29e0*/  SEL R0, RZ, 0x1, P0 ;  /* 0x00000001ff007807 */ /* 0x004fc80000000000 */
[----:B------:R-:W-:Y:S01]  /*29f0*/  LOP3.LUT R9, R9, R0, RZ, 0x3c, !PT ;  /* 0x0000000009097212 */ /* 0x000fe200078e3cff */
[----:B------:R-:W-:Y:S06]  /*2a00*/  @P3 BRA `(.L_x_46) ;  /* 0xfffffffc002c3947 */ /* 0x000fec000383ffff */
[----:B------:R-:W-:Y:S01]  /*2a10*/  ULEA UR5, UR6, UR37, 0x3 ;  /* 0x0000002506057291 */ /* 0x000fe2000f8e18ff */
[----:B------:R-:W-:-:S08]  /*2a20*/  SHF.L.U32 R3, R12, 0x1f, RZ ;  /* 0x0000001f0c037819 */ /* 0x000fd000000006ff */
[----:B------:R-:W1:Y:S02]  /*2a30*/  SYNCS.PHASECHK.TRANS64 P0, [UR5+0xa0], R3 ;  /* 0x0000a003ff0075a7 */ /* 0x000e640008001005 */
[----:B-1----:R-:W-:Y:S05]  /*2a40*/  @P0 BRA `(.L_x_47) ;  /* 0x0000000000080947 */ /* 0x002fea0003800000 */
[----:B------:R-:W1:Y:S02]  /*2a50*/  SYNCS.PHASECHK.TRANS64.TRYWAIT P0, [UR5+0xa0], R3 ;  /* 0x0000a003ff0075a7 */ /* 0x000e640008001105 */
[----:B-1----:R-:W-:Y:S05]  /*2a60*/  @!P0 BRA `(.L_x_48) ;  /* 0x0000005800f48947 */ /* 0x002fea0003800000 */
.L_x_47:
[----:B------:R-:W-:-:S04]  /*2a70*/  UIADD3 UR4, UPT, UPT, UR6, 0x1, URZ ;  /* 0x0000000106047890 */ /* 0x000fc8000fffe0ff */
[----:B------:R-:W-:-:S04]  /*2a80*/  UISETP.NE.AND UP0, UPT, UR4, 0x2, UPT ;  /* 0x000000020400788c */ /* 0x000fc8000bf05270 */
[----:B------:R-:W-:Y:S02]  /*2a90*/  USEL UR7, URZ, 0x1, UP0 ;  /* 0x00000001ff077887 */ /* 0x000fe40008000000 */
[----:B------:R-:W-:-:S04]  /*2aa0*/  USEL UR4, UR4, URZ, UP0 ;  /* 0x000000ff04047287 */ /* 0x000fc80008000000 */
[----:B------:R-:W-:Y:S01]  /*2ab0*/  ULEA UR4, UR4, UR37, 0x3 ;  /* 0x0000002504047291 */ /* 0x000fe2000f8e18ff */
[----:B-1----:R-:W-:-:S04]  /*2ac0*/  LOP3.LUT R3, R12, UR7, RZ, 0x3c, !PT ;  /* 0x000000070c037c12 */ /* 0x002fc8000f8e3cff */
[----:B------:R-:W-:-:S04]  /*2ad0*/  SHF.L.U32 R0, R3, 0x1f, RZ ;  /* 0x0000001f03007819 */ /* 0x000fc800000006ff */
[----:B------:R-:W1:Y:S02]  /*2ae0*/  SYNCS.PHASECHK.TRANS64 P0, [UR4+0xa0], R0 ;  /* 0x0000a000ff0075a7 */ /* 0x000e640008001004 */
[----:B-1----:R-:W-:Y:S05]  /*2af0*/  @P0 EXIT ;  /* 0x000000000000094d */ /* 0x002fea0003800000 */
[----:B------:R-:W-:Y:S02]  /*2b00*/  SHF.L.U32 R3, R3, 0x1f, RZ ;  /* 0x0000001f03037819 */ /* 0x000fe400000006ff */
[----:B------:R-:W-:-:S07]  /*2b10*/  MOV R0, UR4 ;  /* 0x0000000400007c02 */ /* 0x000fce0008000f00 */
.L_x_49:
[----:B-1----:R1:W2:Y:S02]  /*2b20*/  SYNCS.PHASECHK.TRANS64.TRYWAIT P0, [R0+URZ+0xa0], R3 ;  /* 0x0000a003000075a7 */ /* 0x0022a400080011ff */
[----:B--2---:R-:W-:Y:S05]  /*2b30*/  @!P0 NANOSLEEP.SYNCS 0x989680 ;  /* 0x009896800000895d */ /* 0x004fea0003900000 */
[----:B------:R-:W2:Y:S02]  /*2b40*/  @!P0 SYNCS.PHASECHK.TRANS64 P0, [R0+URZ+0xa0], R3 ;  /* 0x0000a003000085a7 */ /* 0x000ea400080010ff */
[----:B--2---:R-:W-:Y:S05]  /*2b50*/  @P0 EXIT ;  /* 0x000000000000094d */ /* 0x004fea0003800000 */
[----:B------:R-:W-:Y:S05]  /*2b60*/  BRA `(.L_x_49) ;  /* 0xfffffffc00ec7947 */ /* 0x000fea000383ffff */
.L_x_42:
[----:B------:R-:W-:-:S09]  /*2b70*/  UISETP.NE.AND UP1, UPT, UR8, URZ, UPT ;  /* 0x000000ff0800728c */ /* 0x000fd2000bf25270 */
[----:B------:R-:W-:Y:S05]  /*2b80*/  BRA.U UP1, `(.L_x_50) ;  /* 0x0000000d01607547 */ /* 0x000fea000b800000 */
[----:B------:R-:W-:Y:S01]  /*2b90*/  UMOV UR4, 0x40 ;  /* 0x0000004000047882 */ /* 0x000fe20000000000 */
[----:B------:R-:W-:Y:S01]  /*2ba0*/  NOP ;  /* 0x0000000000007918 */ /* 0x000fe20000000000 */
[----:B------:R-:W-:Y:S01]  /*2bb0*/  ULEA UR4, UR37, UR4, 0x18 ;  /* 0x0000000425047291 */ /* 0x000fe2000f8ec0ff */
[----:B------:R-:W-:Y:S02]  /*2bc0*/  UMOV UR5, 0x400 ;  /* 0x0000040000057882 */ /* 0x000fe40000000000 */
[----:B------:R-:W-:-:S06]  /*2bd0*/  ULEA UR37, UR37, UR5, 0x18 ;  /* 0x0000000525257291 */ /* 0x000fcc000f8ec0ff */
[----:B------:R-:W1:Y:S02]  /*2be0*/  LDS.U8 R0, [UR4+0x1c] ;  /* 0x00001c04ff007984 */ /* 0x000e640008000000 */
[----:B-1----:R-:W-:-:S13]  /*2bf0*/  ISETP.NE.AND P0, PT, R0, RZ, PT ;  /* 0x000000ff0000720c */ /* 0x002fda0003f05270 */
[----:B------:R-:W-:Y:S05]  /*2c00*/  @P0 BRA `(.L_x_51) ;  /* 0x0000000000580947 */ /* 0x000fea0003800000 */
[----:B------:R-:W-:-:S13]  /*2c10*/  ELECT P0, URZ, PT ;  /* 0x0000000000ff782f */ /* 0x000fda0003800000 */
[----:B------:R-:W-:Y:S05]  /*2c20*/  @!P0 BRA `(.L_x_52) ;  /* 0x0000000000608947 */ /* 0x000fea0003800000 */
[----:B------:R-:W-:Y:S01]  /*2c30*/  UMOV UR5, 0x10 ;  /* 0x0000001000057882 */ /* 0x000fe20000000000 */
[----:B------:R-:W-:Y:S01]  /*2c40*/  HFMA2 R0, -RZ, RZ, 0, 5.9604644775390625e-08 ;  /* 0x00000001ff007431 */ /* 0x000fe200000001ff */
[----:B------:R-:W-:-:S03]  /*2c50*/  MOV R2, 0xffff ;  /* 0x0000ffff00027802 */ /* 0x000fc60000000f00 */
[----:B------:R-:W-:Y:S04]  /*2c60*/  DEPBAR.LE SB1, 0x36 ;  /* 0x00009d800000791a */ /* 0x000fe80000000000 */
[----:B------:R-:W1:Y:S02]  /*2c70*/  UTCATOMSWS.FIND_AND_SET.ALIGN UP0, UR5, UR5 ;  /* 0x00000005000575e3 */ /* 0x000e640008000800 */
[----:B-1----:R-:W-:Y:S01]  /*2c80*/  MOV R3, UR5 ;  /* 0x0000000500037c02 */ /* 0x002fe20008000f00 */
[----:B------:R-:W-:Y:S06]  /*2c90*/  BRA.U UP0, `(.L_x_53) ;  /* 0x0000000100187547 */ /* 0x000fec000b800000 */
.L_x_54:
[----:B------:R-:W-:Y:S05]  /*2ca0*/  NANOSLEEP 0x64 ;  /* 0x000000640000795d */ /* 0x000fea0003800000 */
[----:B------:R-:W-:-:S05]  /*2cb0*/  UMOV UR5, 0x10 ;  /* 0x0000001000057882 */ /* 0x000fca0000000000 */
[----:B------:R-:W-:Y:S04]  /*2cc0*/  DEPBAR.LE SB1, 0x36 ;  /* 0x00009d800000791a */ /* 0x000fe80000000000 */
[----:B------:R-:W1:Y:S02]  /*2cd0*/  UTCATOMSWS.FIND_AND_SET.ALIGN UP0, UR5, UR5 ;  /* 0x00000005000575e3 */ /* 0x000e640008000800 */
[----:B-1----:R-:W-:Y:S01]  /*2ce0*/  MOV R3, UR5 ;  /* 0x0000000500037c02 */ /* 0x002fe20008000f00 */
[----:B------:R-:W-:Y:S05]  /*2cf0*/  BRA.U !UP0, `(.L_x_54) ;  /* 0xfffffffd08e87547 */ /* 0x000fea000b83ffff */
.L_x_53:
[-C--:B------:R-:W-:Y:S02]  /*2d00*/  SHF.L.U32 R2, R2, R3.reuse, RZ ;  /* 0x0000000302027219 */ /* 0x080fe400000006ff */
[----:B------:R-:W-:Y:S01]  /*2d10*/  SHF.L.U32 R0, R0, R3, RZ ;  /* 0x0000000300007219 */ /* 0x000fe200000006ff */
[----:B------:R-:W-:Y:S02]  /*2d20*/  IMAD.SHL.U32 R3, R3, 0x20, RZ ;  /* 0x0000002003037824 */ /* 0x000fe400078e00ff */
[----:B------:R1:W-:Y:S04]  /*2d30*/  ATOMS.OR RZ, [UR4+0x14], R2 ;  /* 0x00001402ffff798c */ /* 0x0003e8000b000004 */
[----:B------:R1:W-:Y:S04]  /*2d40*/  ATOMS.OR RZ, [UR4+0x18], R0 ;  /* 0x00001800ffff798c */ /* 0x0003e8000b000004 */
[----:B------:R1:W-:Y:S01]  /*2d50*/  STS [UR37+0x140], R3 ;  /* 0x00014003ff007988 */ /* 0x0003e20008000825 */
[----:B------:R-:W-:Y:S05]  /*2d60*/  BRA `(.L_x_52) ;  /* 0x0000000000107947 */ /* 0x000fea0003800000 */
.L_x_51:
[----:B------:R-:W-:Y:S02]  /*2d70*/  MOV R0, 0xffffffff ;  /* 0xffffffff00007802 */ /* 0x000fe40000000f00 */
[----:B------:R-:W-:-:S03]  /*2d80*/  MOV R2, 0x2db0 ;  /* 0x00002db000027802 */ /* 0x000fc60000000f00 */
[----:B------:R1:W-:Y:S04]  /*2d90*/  STS [UR37+0x140], R0 ;  /* 0x00014000ff007988 */ /* 0x0003e80008000825 */
[----:B-1-3-5:R-:W-:Y:S05]  /*2da0*/  CALL.REL.NOINC `($__internal_1_$__cuda_sm10x_tcgen05_guardrail_trap_phase_invalid_during_alloc) ;  /* 0x0000005c00b07944 */ /* 0x02afea0003c00000 */
.L_x_52:
[----:B------:R-:W-:Y:S05]  /*2db0*/  WARPSYNC.ALL ;  /* 0x0000000000007948 */ /* 0x000fea0003800000 */
[----:B------:R-:W2:Y:S01]  /*2dc0*/  S2UR UR6, SR_CgaCtaId ;  /* 0x00000000000679c3 */ /* 0x000ea20000008800 */
[----:B------:R-:W-:Y:S01]  /*2dd0*/  UMOV UR4, 0x400 ;  /* 0x0000040000047882 */ /* 0x000fe20000000000 */
[----:B------:R-:W-:-:S06]  /*2de0*/  NOP ;  /* 0x0000000000007918 */ /* 0x000fcc0000000000 */
[----:B------:R-:W-:Y:S06]  /*2df0*/  BAR.ARV 0x6, 0xa0 ;  /* 0x0182800000007b1d */ /* 0x000fec0000002000 */
[----:B------:R-:W4:Y:S01]  /*2e00*/  LDCU UR7, c[0x0][0x38c] ;  /* 0x00007180ff0777ac */ /* 0x000f220008000800 */
[----:B------:R-:W-:Y:S01]  /*2e10*/  IMAD.MOV.U32 R11, RZ, RZ, 0x1 ;  /* 0x00000001ff0b7424 */ /* 0x000fe200078e00ff */
[----:B------:R-:W-:Y:S01]  /*2e20*/  CS2R R8, SRZ ;  /* 0x0000000000087805 */ /* 0x000fe2000001ff00 */
[----:B------:R-:W-:Y:S01]  /*2e30*/  IMAD.MOV.U32 R10, RZ, RZ, RZ ;  /* 0x000000ffff0a7224 */ /* 0x000fe200078e00ff */
[----:B------:R-:W-:Y:S01]  /*2e40*/  UMOV UR18, URZ ;  /* 0x000000ff00127c82 */ /* 0x000fe20008000000 */
[----:B------:R-:W-:Y:S01]  /*2e50*/  UMOV UR17, URZ ;  /* 0x000000ff00117c82 */ /* 0x000fe20008000000 */
[----:B------:R-:W-:Y:S01]  /*2e60*/  UMOV UR20, 0x0 ;  /* 0x0000000000147882 */ /* 0x000fe20000000000 */
[----:B------:R-:W-:Y:S01]  /*2e70*/  UMOV UR21, 0x8200490 ;  /* 0x0820049000157882 */ /* 0x000fe20000000000 */
[----:B--2---:R-:W-:Y:S01]  /*2e80*/  ULEA UR6, UR6, UR4, 0x18 ;  /* 0x0000000406067291 */ /* 0x004fe2000f8ec0ff */
[----:B------:R-:W2:Y:S03]  /*2e90*/  LDCU UR4, c[0x0][0x38c] ;  /* 0x00007180ff0477ac */ /* 0x000ea60008000800 */
[----:B------:R-:W-:-:S02]  /*2ea0*/  UIADD3 UR11, UPT, UPT, UR6, 0x8400, URZ ;  /* 0x00008400060b7890 */ /* 0x000fc4000fffe0ff */
[----:B----4-:R-:W-:-:S03]  /*2eb0*/  UIADD3 UR7, UPT, UPT, UR7, 0x1f, URZ ;  /* 0x0000001f07077890 */ /* 0x010fc6000fffe0ff */
[----:B-1----:R-:W1:Y:S01]  /*2ec0*/  LDS R0, [UR6+0x140] ;  /* 0x00014006ff007984 */ /* 0x002e620008000800 */
[----:B------:R-:W-:Y:S02]  /*2ed0*/  UIADD3 UR12, UPT, UPT, UR6, 0xe400, URZ ;  /* 0x0000e400060c7890 */ /* 0x000fe4000fffe0ff */
[----:B------:R-:W-:Y:S02]  /*2ee0*/  USHF.R.S32.HI UR5, URZ, 0x1f, UR7 ;  /* 0x0000001fff057899 */ /* 0x000fe40008011407 */
[----:B------:R-:W-:Y:S02]  /*2ef0*/  USHF.R.U32.HI UR11, URZ, 0x4, UR11 ;  /* 0x00000004ff0b7899 */ /* 0x000fe4000801160b */
[----:B------:R-:W-:Y:S02]  /*2f00*/  ULEA.HI UR5, UR5, UR7, URZ, 0x5 ;  /* 0x0000000705057291 */ /* 0x000fe4000f8f28ff */
[----:B------:R-:W-:Y:S02]  /*2f10*/  USHF.R.U32.HI UR12, URZ, 0x4, UR12 ;  /* 0x00000004ff0c7899 */ /* 0x000fe4000801160c */
[----:B------:R-:W-:-:S02]  /*2f20*/  USHF.R.S32.HI UR5, URZ, 0x5, UR5 ;  /* 0x00000005ff057899 */ /* 0x000fc40008011405 */
[----:B------:R-:W-:Y:S02]  /*2f30*/  ULOP3.LUT UR11, UR11, 0x3fff, URZ, 0xc0, !UPT ;  /* 0x00003fff0b0b7892 */ /* 0x000fe4000f8ec0ff */
[----:B------:R-:W-:Y:S02]  /*2f40*/  UISETP.LT.AND UP0, UPT, UR5, 0x1, UPT ;  /* 0x000000010500788c */ /* 0x000fe4000bf01270 */
[----:B------:R-:W-:Y:S02]  /*2f50*/  ULOP3.LUT UR12, UR12, 0x3fff, URZ, 0xc0, !UPT ;  /* 0x00003fff0c0c7892 */ /* 0x000fe4000f8ec0ff */
[----:B------:R-:W-:Y:S02]  /*2f60*/  USEL UR10, UR5, 0x1, !UP0 ;  /* 0x00000001050a7887 */ /* 0x000fe4000c000000 */
[----:B------:R-:W-:Y:S02]  /*2f70*/  ULOP3.LUT UR11, UR11, 0x10000, URZ, 0xfc, !UPT ;  /* 0x000100000b0b7892 */ /* 0x000fe4000f8efcff */
[----:B------:R-:W-:-:S02]  /*2f80*/  ULOP3.LUT UR12, UR12, 0x10000, URZ, 0xfc, !UPT ;  /* 0x000100000c0c7892 */ /* 0x000fc4000f8efcff */
[----:B------:R-:W-:Y:S02]  /*2f90*/  UIADD3 UR10, UPT, UPT, -UR10, URZ, URZ ;  /* 0x000000ff0a0a7290 */ /* 0x000fe4000fffe1ff */
[----:B--2---:R-:W-:Y:S01]  /*2fa0*/  UISETP.GE.AND UP3, UPT, UR4, 0x1, UPT ;  /* 0x000000010400788c */ /* 0x004fe2000bf66270 */
[----:B-1----:R-:W-:-:S15]  /*2fb0*/  R2UR UR19, R0 ;  /* 0x00000000001372ca */ /* 0x002fde00000e0000 */
.L_x_61:
[----:B------:R-:W-:Y:S02]  /*2fc0*/  LEA R0, R10, UR6, 0x3 ;  /* 0x000000060a007c11 */ /* 0x000fe4000f8e18ff */
[----:B------:R-:W-:Y:S02]  /*2fd0*/  SHF.L.U32 R5, R9, 0x1f, RZ ;  /* 0x0000001f09057819 */ /* 0x000fe400000006ff */
[----:B------:R-:W-:Y:S01]  /*2fe0*/  PLOP3.LUT P0, PT, PT, PT, UP3, 0x80, 0x8 ;  /* 0x000000000008781c */ /* 0x000fe20003f0f038 */
[----:B------:R-:W-:Y:S01]  /*2ff0*/  VIADD R3, R0, 0xa0 ;  /* 0x000000a000037836 */ /* 0x000fe20000000000 */
[----:B-1----:R-:W1:Y:S02]  /*3000*/  SYNCS.PHASECHK.TRANS64.TRYWAIT P1, [R0+URZ+0x90], R5 ;  /* 0x00009005000075a7 */ /* 0x002e6400080211ff */
[----:B-1--4-:R-:W-:Y:S09]  /*3010*/  @!P1 BRA `(.L_x_55) ;  /* 0x0000005400a09947 */ /* 0x012ff20003800000 */
.L_x_127:
[----:B------:R-:W-:Y:S01]  /*3020*/  LEA R4, R10, UR6, 0x4 ;  /* 0x000000060a047c11 */ /* 0x000fe2000f8e20ff */
[----:B------:R-:W-:Y:S01]  /*3030*/  @UP3 ULEA UR4, UR17, UR6, 0x3 ;  /* 0x0000000611043291 */ /* 0x000fe2000f8e18ff */
[----:B------:R-:W-:Y:S01]  /*3040*/  PLOP3.LUT P2, PT, PT, PT, PT, 0x80, 0x8 ;  /* 0x000000000008781c */ /* 0x000fe20003f4f070 */
[----:B------:R-:W-:Y:S01]  /*3050*/  ULEA UR9, UR18, UR6, 0x3 ;  /* 0x0000000612097291 */ /* 0x000fe2000f8e18ff */
[----:B------:R-:W-:Y:S02]  /*3060*/  PRMT R3, RZ, 0x654, R3 ;  /* 0x00000654ff037816 */ /* 0x000fe40000000003 */
[----:B-1----:R-:W1:Y:S01]  /*3070*/  LDS.128 R4, [R4+0x120] ;  /* 0x0001200004047984 */ /* 0x002e620000000c00 */
[----:B------:R-:W-:Y:S02]  /*3080*/  @P0 SHF.L.U32 R2, R8, 0x1f, RZ ;  /* 0x0000001f08020819 */ /* 0x000fe400000006ff */
[----:B------:R-:W-:Y:S01]  /*3090*/  SHF.L.U32 R0, R11, 0x1f, RZ ;  /* 0x0000001f0b007819 */ /* 0x000fe200000006ff */
[----:B------:R-:W-:Y:S01]  /*30a0*/  @!PT LDS RZ, [RZ] ;  /* 0x00000000fffff984 */ /* 0x000fe20000000800 */
[----:B------:R-:W-:Y:S01]  /*30b0*/  @!PT LDS RZ, [RZ] ;  /* 0x00000000fffff984 */ /* 0x000fe20000000800 */
[----:B------:R-:W-:Y:S01]  /*30c0*/  @!PT LDS RZ, [RZ] ;  /* 0x00000000fffff984 */ /* 0x000fe20000000800 */
[----:B------:R-:W-:Y:S01]  /*30d0*/  @!PT LDS RZ, [RZ] ;  /* 0x00000000fffff984 */ /* 0x000fe20000000800 */
[----:B------:R2:W-:Y:S06]  /*30e0*/  MEMBAR.ALL.CTA ;  /* 0x0000000000007992 */ /* 0x0005ec0000008000 */
[----:B--2---:R-:W2:Y:S02]  /*30f0*/  FENCE.VIEW.ASYNC.S ;  /* 0x00000000000073c6 */ /* 0x004ea40000000000 */
[----:B--2---:R2:W-:Y:S01]  /*3100*/  SYNCS.ARRIVE.TRANS64.RED.A1T0 RZ, [R3+URZ], RZ ;  /* 0x000000ff03ff79a7 */ /* 0x0045e200081004ff */
[----:B------:R2:W4:Y:S01]  /*3110*/  @P0 SYNCS.PHASECHK.TRANS64.TRYWAIT P2, [UR4], R2 ;  /* 0x00000002ff0005a7 */ /* 0x0005220008041104 */
[----:B-1----:R-:W-:Y:S01]  /*3120*/  LOP3.LUT P1, RZ, R6, 0x1, RZ, 0xc0, !PT ;  /* 0x0000000106ff7812 */ /* 0x002fe2000782c0ff */
[----:B------:R-:W1:Y:S02]  /*3130*/  SYNCS.PHASECHK.TRANS64.TRYWAIT P0, [UR9+0xd0], R0 ;  /* 0x0000d000ff0075a7 */ /* 0x000e640008001109 */
[----:B-12-4-:R-:W-:Y:S10]  /*3140*/  @!P0 BRA `(.L_x_56) ;  /* 0x0000005400688947 */ /* 0x016ff40003800000 */
.L_x_129:
[----:B------:R-:W-:Y:S01]  /*3150*/  IADD3 R10, PT, PT, R10, 0x1, RZ ;  /* 0x000000010a0a7810 */ /* 0x000fe20007ffe0ff */
[----:B------:R-:W-:Y:S06]  /*3160*/  BRA.U !UP3, `(.L_x_57) ;  /* 0x000000010b887547 */ /* 0x000fec000b800000 */
[----:B------:R-:W-:Y:S02]  /*3170*/  ULEA UR8, UR18, UR19, 0x7 ;  /* 0x0000001312087291 */ /* 0x000fe4000f8e38ff */
[----:B------:R-:W-:Y:S01]  /*3180*/  UPLOP3.LUT UP4, UPT, UPT, UPT, UPT, 0x40, 0x4 ;  /* 0x000000000004789c */ /* 0x000fe20003f8e870 */
[----:B------:R-:W-:Y:S01]  /*3190*/  UMOV UR16, UR10 ;  /* 0x0000000a00107c82 */ /* 0x000fe20008000000 */
[----:B------:R-:W-:Y:S01]  /*31a0*/  UMOV UR15, UR5 ;  /* 0x00000005000f7c82 */ /* 0x000fe20008000000 */
[----:B------:R-:W-:-:S08]  /*31b0*/  UMOV UR14, UR17 ;  /* 0x00000011000e7c82 */ /* 0x000fd00008000000 */
.L_x_60:
[----:B------:R-:W-:Y:S02]  /*31c0*/  UIADD3 UR16, UPT, UPT, UR16, 0x1, URZ ;  /* 0x0000000110107890 */ /* 0x000fe4000fffe0ff */
[----:B--2---:R-:W-:Y:S02]  /*31d0*/  ULEA UR7, UR14, UR6, 0x3 ;  /* 0x000000060e077291 */ /* 0x004fe4000f8e18ff */
[----:B------:R-:W-:Y:S01]  /*31e0*/  UISETP.NE.AND UP0, UPT, UR16, URZ, UPT ;  /* 0x000000ff1000728c */ /* 0x000fe2000bf05270 */
[----:B----4-:R-:W-:Y:S10]  /*31f0*/  @P2 BRA `(.L_x_58) ;  /* 0x00000000000c2947 */ /* 0x010ff40003800000 */
[----:B-1----:R-:W-:Y:S04]  /*3200*/  SHF.L.U32 R3, R8, 0x1f, RZ ;  /* 0x0000001f08037819 */ /* 0x002fe800000006ff */
[----:B------:R-:W1:Y:S02]  /*3210*/  SYNCS.PHASECHK.TRANS64.TRYWAIT P0, [UR7], R3 ;  /* 0x00000003ff0075a7 */ /* 0x000e640008001107 */
[----:B-1----:R-:W-:Y:S05]  /*3220*/  @!P0 BRA `(.L_x_59) ;  /* 0x0000005400488947 */ /* 0x002fea0003800000 */
.L_x_58:
[----:B------:R-:W-:Y:S01]  /*3230*/  UISETP.NE.AND UP1, UPT, UR15, 0x1, UPT ;  /* 0x000000010f00788c */ /* 0x000fe2000bf25270 */
[----:B------:R-:W-:Y:S01]  /*3240*/  PLOP3.LUT P2, PT, PT, PT, PT, 0x80, 0x8 ;  /* 0x000000000008781c */ /* 0x000fe20003f4f070 */
[----:B------:R-:W-:Y:S02]  /*3250*/  UIADD3 UR17, UPT, UPT, UR14, 0x1, URZ ;  /* 0x000000010e117890 */ /* 0x000fe4000fffe0ff */
[----:B------:R-:W-:Y:S02]  /*3260*/  ULEA UR22, UR14, UR12, 0x8 ;  /* 0x0000000c0e167291 */ /* 0x000fe4000f8e40ff */
[----:B------:R-:W-:Y:S01]  /*3270*/  UISETP.NE.AND UP2, UPT, UR17, 0x6, UPT ;  /* 0x000000061100788c */ /* 0x000fe2000bf45270 */
[----:B------:R-:W-:Y:S01]  /*3280*/  PLOP3.LUT P0, PT, PT, PT, UP1, 0x80, 0x8 ;  /* 0x000000000008781c */ /* 0x000fe20003f0f018 */
[----:B------:R-:W-:Y:S02]  /*3290*/  ULEA UR24, UR14, UR11, 0x8 ;  /* 0x0000000b0e187291 */ /* 0x000fe4000f8e40ff */
[----:B------:R-:W-:Y:S02]  /*32a0*/  USEL UR13, URZ, 0x1, UP2 ;  /* 0x00000001ff0d7887 */ /* 0x000fe40009000000 */
[----:B------:R-:W-:Y:S02]  /*32b0*/  USEL UR17, UR17, URZ, UP2 ;  /* 0x000000ff11117287 */ /* 0x000fe40009000000 */
[----:B------:R-:W-:Y:S02]  /*32c0*/  UIADD3 UR7, UPT, UPT, UR7, 0x30, URZ ;  /* 0x0000003007077890 */ /* 0x000fe4000fffe0ff */
[----:B------:R-:W-:Y:S01]  /*32d0*/  @UP1 ULEA UR4, UR17, UR6, 0x3 ;  /* 0x0000000611041291 */ /* 0x000fe2000f8e18ff */
[----:B------:R-:W-:Y:S01]  /*32e0*/  LOP3.LUT R8, R8, UR13, RZ, 0x3c, !PT ;  /* 0x0000000d08087c12 */ /* 0x000fe2000f8e3cff */
[----:B------:R-:W-:Y:S01]  /*32f0*/  UMOV UR23, 0xc0004010 ;  /* 0xc000401000177882 */ /* 0x000fe20000000000 */
[----:B------:R-:W-:Y:S01]  /*3300*/  UMOV UR25, 0xc0004010 ;  /* 0xc000401000197882 */ /* 0x000fe20000000000 */
[----:B------:R-:W-:Y:S01]  /*3310*/  UIADD3 UR15, UPT, UPT, UR15, -0x1, URZ ;  /* 0xffffffff0f0f7890 */ /* 0x000fe2000fffe0ff */
[----:B-1----:R-:W-:Y:S01]  /*3320*/  @P0 SHF.L.U32 R0, R8, 0x1f, RZ ;  /* 0x0000001f08000819 */ /* 0x002fe200000006ff */
[----:B------:R-:W-:Y:S03]  /*3330*/  UMOV UR14, UR17 ;  /* 0x00000011000e7c82 */ /* 0x000fe60008000000 */
[----:B------:R2:W4:Y:S01]  /*3340*/  @P0 SYNCS.PHASECHK.TRANS64.TRYWAIT P2, [UR4], R0 ;  /* 0x00000000ff0005a7 */ /* 0x0005220008041104 */
[----:B------:R2:W-:Y:S01]  /*3350*/  UTCQMMA gdesc[UR24], gdesc[UR22], tmem[UR8], tmem[UR20], idesc[UR21], UP4 ;  /* 0x00ff1416180075ea */ /* 0x0005e2000a000308 */
[----:B------:R-:W-:Y:S01]  /*3360*/  UPLOP3.LUT UP4, UPT, UPT, UPT, UPT, 0x80, 0x8 ;  /* 0x000000000008789c */ /* 0x000fe20003f8f070 */
[----:B------:R2:W-:Y:S01]  /*3370*/  UTCBAR [UR7], URZ ;  /* 0x000000ff070073e9 */ /* 0x0005e200080000ff */
[----:B------:R-:W-:Y:S09]  /*3380*/  BRA.U UP0, `(.L_x_60) ;  /* 0xfffffffd008c7547 */ /* 0x000ff2000b83ffff */
.L_x_57:
[----:B------:R-:W-:Y:S01]  /*3390*/  UIADD3 UR18, UPT, UPT, UR18, 0x1, URZ ;  /* 0x0000000112127890 */ /* 0x000fe2000fffe0ff */
[C---:B------:R-:W-:Y:S01]  /*33a0*/  ISETP.NE.AND P0, PT, R10.reuse, 0x2, PT ;  /* 0x000000020a00780c */ /* 0x040fe20003f05270 */
[----:B------:R-:W-:Y:S02]  /*33b0*/  UIADD3 UR9, UPT, UPT, UR9, 0xb0, URZ ;  /* 0x000000b009097890 */ /* 0x000fe4000fffe0ff */
[----:B------:R-:W-:Y:S01]  /*33c0*/  UISETP.NE.AND UP0, UPT, UR18, 0x4, UPT ;  /* 0x000000041200788c */ /* 0x000fe2000bf05270 */
[----:B-12---:R-:W-:Y:S02]  /*33d0*/  SEL R0, RZ, 0x1, P0 ;  /* 0x00000001ff007807 */ /* 0x006fe40000000000 */
[----:B------:R-:W-:Y:S01]  /*33e0*/  SEL R10, R10, RZ, P0 ;  /* 0x000000ff0a0a7207 */ /* 0x000fe20000000000 */
[----:B------:R-:W-:Y:S01]  /*33f0*/  USEL UR4, URZ, 0x1, UP0 ;  /* 0x00000001ff047887 */ /* 0x000fe20008000000 */
[----:B------:R-:W-:Y:S01]  /*3400*/  LOP3.LUT R9, R9, R0, RZ, 0x3c, !PT ;  /* 0x0000000009097212 */ /* 0x000fe200078e3cff */
[----:B------:R-:W-:Y:S01]  /*3410*/  USEL UR18, UR18, URZ, UP0 ;  /* 0x000000ff12127287 */ /* 0x000fe20008000000 */
[----:B------:R1:W-:Y:S03]  /*3420*/  UTCBAR [UR9], URZ ;  /* 0x000000ff090073e9 */ /* 0x0003e600080000ff */
[----:B------:R-:W-:Y:S01]  /*3430*/  LOP3.LUT R11, R11, UR4, RZ, 0x3c, !PT ;  /* 0x000000040b0b7c12 */ /* 0x000fe2000f8e3cff */
[----:B------:R-:W-:Y:S07]  /*3440*/  @P1 BRA `(.L_x_61) ;  /* 0xfffffff800dc1947 */ /* 0x000fee000383ffff */
[----:B------:R-:W2:Y:S01]  /*3450*/  S2UR UR4, SR_CgaCtaId ;  /* 0x00000000000479c3 */ /* 0x000ea20000008800 */
[----:B------:R-:W-:Y:S01]  /*3460*/  ELECT P0, URZ, PT ;  /* 0x0000000000ff782f */ /* 0x000fe20003800000 */
[----:B------:R-:W-:Y:S01]  /*3470*/  IMAD.MOV.U32 R0, RZ, RZ, 0x1 ;  /* 0x00000001ff007424 */ /* 0x000fe200078e00ff */
[----:B------:R-:W-:Y:S01]  /*3480*/  UIADD3 UR6, UPT, UPT, UR6, 0xd0, URZ ;  /* 0x000000d006067890 */ /* 0x000fe2000fffe0ff */
[----:B------:R-:W-:Y:S01]  /*3490*/  SHF.L.U32 R3, R11, 0x1f, RZ ;  /* 0x0000001f0b037819 */ /* 0x000fe200000006ff */
[----:B------:R-:W-:-:S03]  /*34a0*/  UMOV UR5, 0x40 ;  /* 0x0000004000057882 */ /* 0x000fc60000000000 */
[----:B------:R-:W-:Y:S01]  /*34b0*/  UVIRTCOUNT.DEALLOC.SMPOOL 0x80 ;  /* 0x000000800000784c */ /* 0x000fe20000000000 */
[----:B--2---:R-:W-:Y:S02]  /*34c0*/  ULEA UR4, UR4, UR5, 0x18 ;  /* 0x0000000504047291 */ /* 0x004fe4000f8ec0ff */
[----:B------:R-:W-:-:S07]  /*34d0*/  ULEA UR5, UR18, UR6, 0x3 ;  /* 0x0000000612057291 */ /* 0x000fce000f8e18ff */
[----:B------:R2:W-:Y:S02]  /*34e0*/  @P0 STS.U8 [UR4+0x1c], R0 ;  /* 0x00001c00ff000988 */ /* 0x0005e40008000004 */
[----:B------:R-:W3:Y:S02]  /*34f0*/  SYNCS.PHASECHK.TRANS64.TRYWAIT P0, [UR5], R3 ;  /* 0x00000003ff0075a7 */ /* 0x000ee40008001105 */
[----:B--23--:R-:W-:Y:S05]  /*3500*/  @!P0 BRA `(.L_x_62) ;  /* 0x0000005000a88947 */ /* 0x00cfea0003800000 */
.L_x_132:
[----:B------:R-:W-:-:S04]  /*3510*/  UIADD3 UR7, UPT, UPT, UR18, 0x1, URZ ;  /* 0x0000000112077890 */ /* 0x000fc8000fffe0ff */
[----:B------:R-:W-:-:S04]  /*3520*/  UISETP.NE.AND UP0, UPT, UR7, 0x4, UPT ;  /* 0x000000040700788c */ /* 0x000fc8000bf05270 */
[----:B------:R-:W-:Y:S02]  /*3530*/  USEL UR8, URZ, 0x1, UP0 ;  /* 0x00000001ff087887 */ /* 0x000fe40008000000 */
[----:B------:R-:W-:-:S04]  /*3540*/  USEL UR7, UR7, URZ, UP0 ;  /* 0x000000ff07077287 */ /* 0x000fc80008000000 */
[----:B------:R-:W-:Y:S01]  /*3550*/  ULEA UR5, UR7, UR6, 0x3 ;  /* 0x0000000607057291 */ /* 0x000fe2000f8e18ff */
[----:B------:R-:W-:-:S04]  /*3560*/  LOP3.LUT R2, R11, UR8, RZ, 0x3c, !PT ;  /* 0x000000080b027c12 */ /* 0x000fc8000f8e3cff */
[----:B--2---:R-:W-:-:S04]  /*3570*/  SHF.L.U32 R3, R2, 0x1f, RZ ;  /* 0x0000001f02037819 */ /* 0x004fc800000006ff */
[----:B------:R-:W2:Y:S02]  /*3580*/  SYNCS.PHASECHK.TRANS64.TRYWAIT P0, [UR5], R3 ;  /* 0x00000003ff0075a7 */ /* 0x000ea40008001105 */
[----:B--2---:R-:W-:Y:S05]  /*3590*/  @!P0 BRA `(.L_x_63) ;  /* 0x00000050009c8947 */ /* 0x004fea0003800000 */
.L_x_134:
        /* <DEDUP_REMOVED lines=9> */
.L_x_136:
[----:B------:R-:W-:-:S04]  /*3630*/  UIADD3 UR7, UPT, UPT, UR7, 0x1, URZ ;  /* 0x0000000107077890 */ /* 0x000fc8000fffe0ff */
[----:B------:R-:W-:-:S04]  /*3640*/  UISETP.NE.AND UP0, UPT, UR7, 0x4, UPT ;  /* 0x000000040700788c */ /* 0x000fc8000bf05270 */
[----:B------:R-:W-:Y:S02]  /*3650*/  USEL UR5, URZ, 0x1, UP0 ;  /* 0x00000001ff057887 */ /* 0x000fe40008000000 */
[----:B------:R-:W-:-:S04]  /*3660*/  USEL UR7, UR7, URZ, UP0 ;  /* 0x000000ff07077287 */ /* 0x000fc80008000000 */
[----:B------:R-:W-:Y:S01]  /*3670*/  ULEA UR7, UR7, UR6, 0x3 ;  /* 0x0000000607077291 */ /* 0x000fe2000f8e18ff */
[----:B--2---:R-:W-:-:S04]  /*3680*/  LOP3.LUT R3, R2, UR5, RZ, 0x3c, !PT ;  /* 0x0000000502037c12 */ /* 0x004fc8000f8e3cff */
[----:B------:R-:W-:-:S04]  /*3690*/  SHF.L.U32 R3, R3, 0x1f, RZ ;  /* 0x0000001f03037819 */ /* 0x000fc800000006ff */
[----:B------:R-:W2:Y:S02]  /*36a0*/  SYNCS.PHASECHK.TRANS64.TRYWAIT P0, [UR7], R3 ;  /* 0x00000003ff0075a7 */ /* 0x000ea40008001107 */
[----:B--2---:R-:W-:Y:S05]  /*36b0*/  @!P0 BRA `(.L_x_65) ;  /* 0x0000005000848947 */ /* 0x004fea0003800000 */
.L_x_138:
[----:B------:R-:W-:Y:S01]  /*36c0*/  NOP ;  /* 0x0000000000007918 */ /* 0x000fe20000000000 */
[----:B--2---:R-:W2:Y:S01]  /*36d0*/  LDS R0, [UR4+0x14] ;  /* 0x00001404ff007984 */ /* 0x004ea20008000800 */
[----:B------:R-:W-:Y:S01]  /*36e0*/  ULOP3.LUT UR6, UR19, 0xffff, URZ, 0xc0, !UPT ;  /* 0x0000ffff13067892 */ /* 0x000fe2000f8ec0ff */
[----:B------:R-:W-:Y:S01]  /*36f0*/  UMOV UR8, 0xffff ;  /* 0x0000ffff00087882 */ /* 0x000fe20000000000 */
[----:B------:R-:W-:Y:S02]  /*3700*/  UMOV UR5, 0x1 ;  /* 0x0000000100057882 */ /* 0x000fe40000000000 */
[----:B------:R-:W-:-:S04]  /*3710*/  USHF.R.U32.HI UR6, URZ, 0x5, UR6 ;  /* 0x00000005ff067899 */ /* 0x000fc80008011606 */
[----:B------:R-:W-:Y:S02]  /*3720*/  USHF.L.U32 UR8, UR8, UR6, URZ ;  /* 0x0000000608087299 */ /* 0x000fe400080006ff */
[----:B------:R-:W-:-:S04]  /*3730*/  USHF.L.U32 UR5, UR5, UR6, URZ ;  /* 0x0000000605057299 */ /* 0x000fc800080006ff */
[----:B--2---:R-:W-:-:S04]  /*3740*/  LOP3.LUT R0, R0, UR8, RZ, 0xc0, !PT ;  /* 0x0000000800007c12 */ /* 0x004fc8000f8ec0ff */
[----:B------:R-:W-:-:S13]  /*3750*/  ISETP.NE.AND P0, PT, R0, UR8, PT ;  /* 0x0000000800007c0c */ /* 0x000fda000bf05270 */
[----:B------:R-:W-:Y:S05]  /*3760*/  @P0 BRA `(.L_x_66) ;  /* 0x0000000000580947 */ /* 0x000fea0003800000 */
[----:B------:R-:W2:Y:S02]  /*3770*/  LDS R0, [UR4+0x18] ;  /* 0x00001804ff007984 */ /* 0x000ea40008000800 */
[----:B--2---:R-:W-:-:S04]  /*3780*/  LOP3.LUT R0, R0, UR5, RZ, 0xc0, !PT ;  /* 0x0000000500007c12 */ /* 0x004fc8000f8ec0ff */
[----:B------:R-:W-:-:S13]  /*3790*/  ISETP.NE.AND P0, PT, R0, UR5, PT ;  /* 0x0000000500007c0c */ /* 0x000fda000bf05270 */
[----:B------:R-:W-:Y:S05]  /*37a0*/  @P0 BRA `(.L_x_67) ;  /* 0x00000000003c0947 */ /* 0x000fea0003800000 */
[----:B------:R-:W2:Y:S01]  /*37b0*/  S2R R2, SR_LANEID ;  /* 0x0000000000027919 */ /* 0x000ea20000000000 */
[----:B------:R-:W-:Y:S01]  /*37c0*/  ULOP3.LUT UR8, URZ, UR8, URZ, 0x33, !UPT ;  /* 0x00000008ff087292 */ /* 0x000fe2000f8e33ff */
[----:B------:R-:W-:Y:S01]  /*37d0*/  LOP3.LUT R4, RZ, UR5, RZ, 0x33, !PT ;  /* 0x00000005ff047c12 */ /* 0x000fe2000f8e33ff */
[----:B------:R-:W-:Y:S02]  /*37e0*/  VOTEU.ANY UR7, UPT, PT ;  /* 0x0000000000077886 */ /* 0x000fe400038e0100 */
[----:B------:R-:W-:Y:S01]  /*37f0*/  UFLO.U32 UR7, UR7 ;  /* 0x00000007000772bd */ /* 0x000fe200080e0000 */
[----:B------:R-:W3:Y:S01]  /*3800*/  REDUX UR5, R4 ;  /* 0x00000000040573c4 */ /* 0x000ee20000000000 */
[----:B------:R-:W-:-:S06]  /*3810*/  IMAD.U32 R0, RZ, RZ, UR8 ;  /* 0x00000008ff007e24 */ /* 0x000fcc000f8e00ff */
[----:B------:R1:W-:Y:S01]  /*3820*/  UTCATOMSWS.AND URZ, UR8 ;  /* 0x0000000800ff79e3 */ /* 0x0003e20008000000 */
[----:B------:R-:W4:Y:S01]  /*3830*/  REDUX UR6, R0 ;  /* 0x00000000000673c4 */ /* 0x000f220000000000 */
[----:B--2---:R-:W-:Y:S01]  /*3840*/  ISETP.EQ.U32.AND P0, PT, R2, UR7, PT ;  /* 0x0000000702007c0c */ /* 0x004fe2000bf02070 */
[----:B---3--:R-:W-:Y:S01]  /*3850*/  IMAD.U32 R2, RZ, RZ, UR5 ;  /* 0x00000005ff027e24 */ /* 0x008fe2000f8e00ff */
[----:B----4-:R-:W-:-:S11]  /*3860*/  MOV R3, UR6 ;  /* 0x0000000600037c02 */ /* 0x010fd60008000f00 */
[----:B------:R1:W-:Y:S04]  /*3870*/  @P0 ATOMS.AND RZ, [UR4+0x14], R3 ;  /* 0x00001403ffff098c */ /* 0x0003e8000a800004 */
[----:B------:R1:W-:Y:S01]  /*3880*/  @P0 ATOMS.AND RZ, [UR4+0x18], R2 ;  /* 0x00001802ffff098c */ /* 0x0003e2000a800004 */
[----:B------:R-:W-:Y:S05]  /*3890*/  BRA `(.L_x_68) ;  /* 0x0000000000147947 */ /* 0x000fea0003800000 */
.L_x_67:
[----:B------:R-:W-:Y:S02]  /*38a0*/  MOV R2, 0x38c0 ;  /* 0x000038c000027802 */ /* 0x000fe40000000f00 */
[----:B-1--45:R-:W-:Y:S05]  /*38b0*/  CALL.REL.NOINC `($__internal_0_$__cuda_sm10x_tcgen05_guardrail_trap_col_being_dealloced_not_returned_by_alloc) ;  /* 0x0000005000e07944 */ /* 0x032fea0003c00000 */
[----:B------:R-:W-:Y:S05]  /*38c0*/  BRA `(.L_x_68) ;  /* 0x0000000000087947 */ /* 0x000fea0003800000 */
.L_x_66:
[----:B------:R-:W-:Y:S02]  /*38d0*/  MOV R2, 0x38f0 ;  /* 0x000038f000027802 */ /* 0x000fe40000000f00 */
[----:B-1--45:R-:W-:Y:S05]  /*38e0*/  CALL.REL.NOINC `($__internal_2_$__cuda_sm10x_tcgen05_guardrail_trap_unallocated_columns_being_dealloced) ;  /* 0x0000005000ec7944 */ /* 0x032fea0003c00000 */
.L_x_68:
[----:B------:R-:W-:Y:S01]  /*38f0*/  NOP ;  /* 0x0000000000007918 */ /* 0x000fe20000000000 */
[----:B-1----:R-:W-:Y:S05]  /*3900*/  EXIT ;  /* 0x000000000000794d */ /* 0x002fea0003800000 */
.L_x_50:
[----:B------:R-:W-:-:S09]  /*3910*/  UISETP.NE.OR UP2, UPT, UR8, 0x3, !UP2 ;  /* 0x000000030800788c */ /* 0x000fd2000d745670 */
[----:B------:R-:W-:Y:S05]  /*3920*/  BRA.U UP2, `(.L_x_69) ;  /* 0x0000000d02407547 */ /* 0x000fea000b800000 */
[----:B------:R-:W1:Y:S01]  /*3930*/  LDC R0, c[0x0][0xb30] ;  /* 0x0002cc00ff007b82 */ /* 0x000e620000000800 */
[----:B------:R-:W2:Y:S01]  /*3940*/  LDCU.64 UR8, c[0x0][0x888] ;  /* 0x00011100ff0877ac */ /* 0x000ea20008000a00 */
[----:B------:R-:W-:Y:S02]  /*3950*/  HFMA2 R29, -RZ, RZ, 0, 0 ;  /* 0x00000000ff1d7431 */ /* 0x000fe400000001ff */
[----:B------:R-:W-:Y:S01]  /*3960*/  IMAD.MOV.U32 R31, RZ, RZ, 0x1 ;  /* 0x00000001ff1f7424 */ /* 0x000fe200078e00ff */
[----:B------:R-:W-:Y:S01]  /*3970*/  MOV R23, 0x2000 ;  /* 0x0000200000177802 */ /* 0x000fe20000000f00 */
[----:B------:R-:W4:Y:S01]  /*3980*/  LDCU.64 UR4, c[0x0][0x890] ;  /* 0x00011200ff0477ac */ /* 0x000f220008000a00 */
[----:B------:R-:W-:Y:S01]  /*3990*/  IMAD.MOV.U32 R30, RZ, RZ, RZ ;  /* 0x000000ffff1e7224 */ /* 0x000fe200078e00ff */
[----:B------:R-:W3:Y:S01]  /*39a0*/  LDC R19, c[0x0][0x370] ;  /* 0x0000dc00ff137b82 */ /* 0x000ee20000000800 */
[----:B------:R-:W-:Y:S01]  /*39b0*/  UMOV UR7, 0x400 ;  /* 0x0000040000077882 */ /* 0x000fe20000000000 */
[----:B------:R-:W-:-:S02]  /*39c0*/  UPLOP3.LUT UP1, UPT, UPT, UPT, UPT, 0x40, 0x4 ;  /* 0x000000000004789c */ /* 0x000fc40003f2e870 */
[----:B------:R-:W-:-:S04]  /*39d0*/  ULEA UR7, UR37, UR7, 0x18 ;  /* 0x0000000725077291 */ /* 0x000fc8000f8ec0ff */
[----:B------:R-:W3:Y:S01]  /*39e0*/  LDC R2, c[0x0][0xb0c] ;  /* 0x0002c300ff027b82 */ /* 0x000ee20000000800 */
[----:B------:R-:W-:Y:S02]  /*39f0*/  UIADD3 UR13, UPT, UPT, UR7, 0x68, URZ ;  /* 0x00000068070d7890 */ /* 0x000fe4000fffe0ff */
[----:B--2---:R-:W-:Y:S02]  /*3a00*/  UISETP.NE.U32.AND UP2, UPT, UR8, URZ, UPT ;  /* 0x000000ff0800728c */ /* 0x004fe4000bf45070 */
[----:B------:R-:W-:Y:S02]  /*3a10*/  UIADD3 UR17, UPT, UPT, UR7, 0x60, URZ ;  /* 0x0000006007117890 */ /* 0x000fe4000fffe0ff */
[----:B----4-:R-:W-:Y:S01]  /*3a20*/  UISETP.NE.U32.AND UP3, UPT, UR4, URZ, UPT ;  /* 0x000000ff0400728c */ /* 0x010fe2000bf65070 */
[----:B------:R-:W2:Y:S01]  /*3a30*/  LDC R18, c[0x0][0xb20] ;  /* 0x0002c800ff127b82 */ /* 0x000ea20000000800 */
[----:B-1----:R-:W-:Y:S01]  /*3a40*/  ISETP.NE.AND P1, PT, R0, 0x1, PT ;  /* 0x000000010000780c */ /* 0x002fe20003f25270 */
[----:B------:R-:W-:-:S02]  /*3a50*/  UISETP.NE.AND.EX UP2, UPT, UR9, URZ, UPT, UP2 ;  /* 0x000000ff0900728c */ /* 0x000fc4000bf45320 */
[----:B------:R-:W-:Y:S02]  /*3a60*/  UPRMT UR13, UR37, 0x654, UR13 ;  /* 0x00000654250d7896 */ /* 0x000fe4000800000d */
[----:B------:R-:W-:Y:S02]  /*3a70*/  UISETP.NE.AND.EX UP3, UPT, UR5, URZ, UPT, UP3 ;  /* 0x000000ff0500728c */ /* 0x000fe4000bf65330 */
[----:B------:R-:W1:Y:S08]  /*3a80*/  LDC.64 R32, c[0x0][0x348] ;  /* 0x0000d200ff207b82 */ /* 0x000e700000000a00 */
[----:B------:R-:W4:Y:S08]  /*3a90*/  LDC.64 R16, c[0x0][0xb10] ;  /* 0x0002c400ff107b82 */ /* 0x000f300000000a00 */
[----:B------:R-:W1:Y:S08]  /*3aa0*/  LDC.64 R6, c[0x0][0xb18] ;  /* 0x0002c600ff067b82 */ /* 0x000e700000000a00 */
[----:B------:R-:W1:Y:S08]  /*3ab0*/  LDC.64 R4, c[0x0][0xb28] ;  /* 0x0002ca00ff047b82 */ /* 0x000e700000000a00 */
[----:B--23--:R-:W1:Y:S02]  /*3ac0*/  LDC R22, c[0x0][0x374] ;  /* 0x0000dd00ff167b82 */ /* 0x00ce640000000800 */
.L_x_78:
[C---:B------:R-:W-:Y:S02]  /*3ad0*/  LEA R0, R30.reuse, UR7, 0x3 ;  /* 0x000000071e007c11 */ /* 0x040fe4000f8e18ff */
[----:B------:R-:W-:Y:S02]  /*3ae0*/  SHF.L.U32 R3, R29, 0x1f, RZ ;  /* 0x0000001f1d037819 */ /* 0x000fe400000006ff */
[----:B------:R-:W-:Y:S02]  /*3af0*/  LEA R24, R30, UR7, 0x4 ;  /* 0x000000071e187c11 */ /* 0x000fe4000f8e20ff */
[----:B--2---:R-:W2:Y:S02]  /*3b00*/  SYNCS.PHASECHK.TRANS64.TRYWAIT P0, [R0+URZ+0x90], R3 ;  /* 0x00009003000075a7 */ /* 0x004ea400080011ff */
[----:B--2---:R-:W-:Y:S05]  /*3b10*/  @!P0 BRA `(.L_x_70) ;  /* 0x0000004c00848947 */ /* 0x004fea0003800000 */
.L_x_139:
[----:B------:R-:W-:Y:S01]  /*3b20*/  ISETP.GE.AND P0, PT, R72, 0x1, PT ;  /* 0x000000014800780c */ /* 0x000fe20003f06270 */
[----:B------:R-:W3:Y:S01]  /*3b30*/  LDS.128 R24, [R24+0x120] ;  /* 0x0001200018187984 */ /* 0x000ee20000000c00 */
[----:B--2---:R-:W-:Y:S01]  /*3b40*/  VIADD R0, R0, 0xa0 ;  /* 0x000000a000007836 */ /* 0x004fe20000000000 */
[----:B------:R-:W-:Y:S01]  /*3b50*/  @!PT LDS RZ, [RZ] ;  /* 0x00000000fffff984 */ /* 0x000fe20000000800 */
[----:B------:R-:W-:Y:S01]  /*3b60*/  @!PT LDS RZ, [RZ] ;  /* 0x00000000fffff984 */ /* 0x000fe20000000800 */
[----:B------:R-:W-:Y:S01]  /*3b70*/  @!PT LDS RZ, [RZ] ;  /* 0x00000000fffff984 */ /* 0x000fe20000000800 */
[----:B------:R-:W-:Y:S01]  /*3b80*/  @!PT LDS RZ, [RZ] ;  /* 0x00000000fffff984 */ /* 0x000fe20000000800 */
[----:B------:R2:W-:Y:S06]  /*3b90*/  MEMBAR.ALL.CTA ;  /* 0x0000000000007992 */ /* 0x0005ec0000008000 */
[----:B--2---:R-:W2:Y:S01]  /*3ba0*/  FENCE.VIEW.ASYNC.S ;  /* 0x00000000000073c6 */ /* 0x004ea20000000000 */
[----:B------:R-:W-:Y:S04]  /*3bb0*/  PRMT R0, RZ, 0x654, R0 ;  /* 0x00000654ff007816 */ /* 0x000fe80000000000 */
[----:B--2---:R2:W-:Y:S01]  /*3bc0*/  SYNCS.ARRIVE.TRANS64.RED.A1T0 RZ, [R0+URZ], RZ ;  /* 0x000000ff00ff79a7 */ /* 0x0045e200081004ff */
[----:B---3--:R-:W-:Y:S11]  /*3bd0*/  LOP3.LUT P3, RZ, R26, 0x1, RZ, 0xc0, !PT ;  /* 0x000000011aff7812 */ /* 0x008ff6000786c0ff */
[----:B------:R-:W-:Y:S02]  /*3be0*/  @!UPT UIADD3 URZ, UPT, UPT, URZ, URZ, URZ ;  /* 0x000000fffffff290 */ /* 0x000fe4000fffe0ff */
[----:B------:R-:W-:Y:S02]  /*3bf0*/  @P3 MOV R13, R24 ;  /* 0x00000018000d3202 */ /* 0x000fe40000000f00 */
[----:B------:R-:W-:Y:S01]  /*3c00*/  @P3 LOP3.LUT R8, R25, 0xffff, RZ, 0xc0, !PT ;  /* 0x0000ffff19083812 */ /* 0x000fe200078ec0ff */
[----:B--2---:R-:W-:Y:S06]  /*3c10*/  @!P0 BRA `(.L_x_71) ;  /* 0x0000000000a48947 */ /* 0x004fec0003800000 */
[----:B-1----:R-:W-:Y:S01]  /*3c20*/  IMAD.HI.U32 R35, R22, R7, RZ ;  /* 0x0000000716237227 */ /* 0x002fe200078e00ff */
[----:B------:R-:W-:Y:S02]  /*3c30*/  ISETP.NE.AND P0, PT, R6, 0x1, PT ;  /* 0x000000010600780c */ /* 0x000fe40003f05270 */
[----:B------:R-:W-:Y:S01]  /*3c40*/  ISETP.NE.AND P2, PT, R72, 0x1, PT ;  /* 0x000000014800780c */ /* 0x000fe20003f45270 */
[----:B----4-:R-:W-:Y:S01]  /*3c50*/  IMAD.HI.U32 R34, R19, R16, RZ ;  /* 0x0000001013227227 */ /* 0x010fe200078e00ff */
[----:B------:R-:W-:Y:S02]  /*3c60*/  SHF.R.U32.HI R35, RZ, R18, R35 ;  /* 0x00000012ff237219 */ /* 0x000fe40000011623 */
[----:B------:R-:W-:Y:S01]  /*3c70*/  ISETP.NE.AND P4, PT, R2, 0x1, PT ;  /* 0x000000010200780c */ /* 0x000fe20003f85270 */
[----:B------:R-:W-:Y:S01]  /*3c80*/  IMAD.HI.U32 R36, R13, R16, RZ ;  /* 0x000000100d247227 */ /* 0x000fe200078e00ff */
[----:B------:R-:W-:Y:S02]  /*3c90*/  SHF.R.U32.HI R34, RZ, R17, R34 ;  /* 0x00000011ff227219 */ /* 0x000fe40000011622 */
[----:B------:R-:W-:Y:S01]  /*3ca0*/  SEL R3, R22, R35, !P0 ;  /* 0x0000002316037207 */ /* 0x000fe20004000000 */
[C---:B------:R-:W-:Y:S01]  /*3cb0*/  IMAD.HI.U32 R35, R8.reuse, R7, RZ ;  /* 0x0000000708237227 */ /* 0x040fe200078e00ff */
[----:B------:R-:W-:Y:S02]  /*3cc0*/  SEL R11, R19, R34, !P4 ;  /* 0x00000022130b7207 */ /* 0x000fe40006000000 */
[----:B------:R-:W-:Y:S01]  /*3cd0*/  SHF.R.U32.HI R36, RZ, R17, R36 ;  /* 0x00000011ff247219 */ /* 0x000fe20000011624 */
[----:B------:R-:W-:Y:S01]  /*3ce0*/  IMAD.HI.U32 R38, R3, R4, RZ ;  /* 0x0000000403267227 */ /* 0x000fe200078e00ff */
[----:B------:R-:W-:Y:S03]  /*3cf0*/  SHF.R.U32.HI R35, RZ, R18, R35 ;  /* 0x00000012ff237219 */ /* 0x000fe60000011623 */
[----:B------:R-:W-:Y:S01]  /*3d00*/  IMAD.HI.U32 R34, R11, R4, RZ ;  /* 0x000000040b227227 */ /* 0x000fe200078e00ff */
[----:B------:R-:W-:Y:S02]  /*3d10*/  @P2 SHF.R.U32.HI R3, RZ, R5, R38 ;  /* 0x00000005ff032219 */ /* 0x000fe40000011626 */
[----:B------:R-:W-:Y:S02]  /*3d20*/  SEL R9, R8, R35, !P0 ;  /* 0x0000002308097207 */ /* 0x000fe40004000000 */
[----:B------:R-:W-:Y:S01]  /*3d30*/  @P2 SHF.R.U32.HI R11, RZ, R5, R34 ;  /* 0x00000005ff0b2219 */ /* 0x000fe20000011622 */
[C---:B------:R-:W-:Y:S01]  /*3d40*/  IMAD R10, R72.reuse, R3, RZ ;  /* 0x00000003480a7224 */ /* 0x040fe200078e02ff */
[----:B------:R-:W-:Y:S01]  /*3d50*/  SEL R3, R13, R36, !P4 ;  /* 0x000000240d037207 */ /* 0x000fe20006000000 */
[C---:B------:R-:W-:Y:S03]  /*3d60*/  IMAD.HI.U32 R14, R9.reuse, R4, RZ ;  /* 0x00000004090e7227 */ /* 0x040fe600078e00ff */
[----:B------:R-:W-:Y:S01]  /*3d70*/  ISETP.GE.AND P0, PT, R9, R10, PT ;  /* 0x0000000a0900720c */ /* 0x000fe20003f06270 */
[C---:B------:R-:W-:Y:S01]  /*3d80*/  IMAD R12, R72.reuse, R11, RZ ;  /* 0x0000000b480c7224 */ /* 0x040fe200078e02ff */
[-C--:B------:R-:W-:Y:S04]  /*3d90*/  SHF.R.U32.HI R14, RZ, R5.reuse, R14 ;  /* 0x00000005ff0e7219 */ /* 0x080fe8000001160e */
[----:B------:R-:W-:Y:S02]  /*3da0*/  ISETP.GE.OR P0, PT, R3, R12, P0 ;  /* 0x0000000c0300720c */ /* 0x000fe40000706670 */
[----:B------:R-:W-:Y:S05]  /*3db0*/  SEL R15, R9, R14, !P2 ;  /* 0x0000000e090f7207 */ /* 0x000fea0005000000 */
[----:B------:R-:W-:Y:S04]  /*3dc0*/  IMAD.MOV R14, RZ, RZ, -R15 ;  /* 0x000000ffff0e7224 */ /* 0x000fe800078e0a0f */
[----:B------:R-:W-:Y:S02]  /*3dd0*/  IMAD R14, R72, R14, R9 ;  /* 0x0000000e480e7224 */ /* 0x000fe400078e0209 */
[C---:B------:R-:W-:Y:S05]  /*3de0*/  @!P0 IMAD.HI.U32 R10, R3.reuse, R4, RZ ;  /* 0x00000004030a8227 */ /* 0x040fea00078e00ff */
[----:B------:R-:W-:Y:S04]  /*3df0*/  @!P0 SHF.R.U32.HI R10, RZ, R5, R10 ;  /* 0x00000005ff0a8219 */ /* 0x000fe8000001160a */
[----:B------:R-:W-:Y:S01]  /*3e00*/  @!P0 SEL R0, R3, R10, !P2 ;  /* 0x0000000a03008207 */ /* 0x000fe20005000000 */
[----:B------:R-:W-:Y:S03]  /*3e10*/  IMAD.MOV R10, RZ, RZ, -R3 ;  /* 0x000000ffff0a7224 */ /* 0x000fe600078e0a03 */
[----:B------:R-:W-:Y:S01]  /*3e20*/  @!P0 IADD3 R15, PT, PT, R15, -R0, RZ ;  /* 0x800000000f0f8210 */ /* 0x000fe20007ffe0ff */
[----:B------:R-:W-:Y:S01]  /*3e30*/  @!P0 IMAD R0, R11, R14, R0 ;  /* 0x0000000e0b008224 */ /* 0x000fe200078e0200 */
[----:B------:R-:W-:Y:S01]  /*3e40*/  IADD3 R11, PT, PT, -R9, RZ, RZ ;  /* 0x000000ff090b7210 */ /* 0x000fe20007ffe1ff */
[----:B------:R-:W-:Y:S02]  /*3e50*/  IMAD R13, R2, R10, R13 ;  /* 0x0000000a020d7224 */ /* 0x000fe400078e020d */
[----:B------:R-:W-:Y:S02]  /*3e60*/  @!P0 IMAD R9, R15, R72, R3 ;  /* 0x000000480f098224 */ /* 0x000fe400078e0203 */
[----:B------:R-:W-:Y:S02]  /*3e70*/  @!P0 IMAD.MOV.U32 R3, RZ, RZ, R0 ;  /* 0x000000ffff038224 */ /* 0x000fe400078e0000 */
[----:B------:R-:W-:Y:S02]  /*3e80*/  IMAD R8, R6, R11, R8 ;  /* 0x0000000b06087224 */ /* 0x000fe400078e0208 */
[----:B------:R-:W-:Y:S02]  /*3e90*/  IMAD R13, R3, R2, R13 ;  /* 0x00000002030d7224 */ /* 0x000fe400078e020d */
[----:B------:R-:W-:Y:S02]  /*3ea0*/  IMAD R8, R9, R6, R8 ;  /* 0x0000000609087224 */ /* 0x000fe400078e0208 */
.L_x_71:
[----:B------:R-:W-:Y:S05]  /*3eb0*/  BRA.U UP1, `(.L_x_72) ;  /* 0x0000000101107547 */ /* 0x000fea000b800000 */
[----:B------:R-:W-:Y:S04]  /*3ec0*/  MOV R0, UR6 ;  /* 0x0000000600007c02 */ /* 0x000fe80008000f00 */
[----:B------:R-:W-:Y:S04]  /*3ed0*/  SHF.L.U32 R3, R0, 0x1f, RZ ;  /* 0x0000001f00037819 */ /* 0x000fe800000006ff */
[----:B------:R-:W2:Y:S02]  /*3ee0*/  SYNCS.PHASECHK.TRANS64.TRYWAIT P0, [UR7+0x88], R3 ;  /* 0x00008803ff0075a7 */ /* 0x000ea40008001107 */
[----:B--2---:R-:W-:Y:S05]  /*3ef0*/  @!P0 BRA `(.L_x_73) ;  /* 0x0000004800a08947 */ /* 0x004fea0003800000 */
.L_x_72:
[----:B------:R-:W-:Y:S02]  /*3f00*/  R2UR UR19, R21 ;  /* 0x00000000151372ca */ /* 0x000fe400000e0000 */
[----:B------:R-:W-:Y:S02]  /*3f10*/  R2UR UR18, R20 ;  /* 0x00000000141272ca */ /* 0x000fe400000e0000 */
[----:B------:R-:W-:Y:S02]  /*3f20*/  ISETP.NE.U32.AND P2, PT, RZ, UR4, PT ;  /* 0x00000004ff007c0c */ /* 0x000fe4000bf45070 */
[----:B------:R-:W-:Y:S02]  /*3f30*/  SHF.L.U32 R12, R31, 0x1f, RZ ;  /* 0x0000001f1f0c7819 */ /* 0x000fe400000006ff */
[----:B------:R-:W-:Y:S05]  /*3f40*/  ISETP.NE.AND.EX P2, PT, RZ, UR5, PT, P2 ;  /* 0x00000005ff007c0c */ /* 0x000fea000bf45320 */
[----:B------:R-:W-:Y:S02]  /*3f50*/  USHF.L.U32 UR19, UR19, 0x7, URZ ;  /* 0x0000000713137899 */ /* 0x000fe400080006ff */
[----:B------:R-:W-:Y:S01]  /*3f60*/  USHF.L.U32 UR18, UR18, 0x7, URZ ;  /* 0x0000000712127899 */ /* 0x000fe200080006ff */
[----:B------:R-:W-:Y:S11]  /*3f70*/  BRA.U !UP3, `(.L_x_74) ;  /* 0x000000010b347547 */ /* 0x000ff6000b800000 */
[----:B------:R-:W-:Y:S01]  /*3f80*/  UPLOP3.LUT UP0, UPT, UPT, UPT, UP2, 0x80, 0x8 ;  /* 0x000000000008789c */ /* 0x000fe20003f0f020 */
[----:B--2---:R-:W-:Y:S02]  /*3f90*/  HFMA2 R0, -RZ, RZ, 0, 5.9604644775390625e-08 ;  /* 0x00000001ff007431 */ /* 0x004fe400000001ff */
[----:B------:R-:W-:Y:S03]  /*3fa0*/  IMAD.MOV.U32 R171, RZ, RZ, 0x1 ;  /* 0x00000001ffab7424 */ /* 0x000fe600078e00ff */
[----:B------:R-:W-:Y:S05]  /*3fb0*/  PLOP3.LUT P0, PT, PT, PT, UP0, 0x80, 0x8 ;  /* 0x000000000008781c */ /* 0x000fea0003f0f008 */
[----:B------:R-:W2:Y:S01]  /*3fc0*/  @UP0 LDCU.64 UR10, c[0x0][0x888] ;  /* 0x00011100ff0a07ac */ /* 0x000ea20008000a00 */
[----:B------:R-:W-:Y:S07]  /*3fd0*/  @UP0 UIMAD UR8, UR36, UR4, URZ ;  /* 0x00000004240802a4 */ /* 0x000fee000f8e02ff */
[----:B------:R-:W-:Y:S01]  /*3fe0*/  @!P0 PRMT R171, R0, 0x7610, R171 ;  /* 0x0000761000ab8816 */ /* 0x000fe200000000ab */
[----:B--2---:R-:W-:Y:S03]  /*3ff0*/  @UP0 UIMAD.WIDE UR10, UR8, 0x4, UR10 ;  /* 0x00000004080a08a5 */ /* 0x004fe6000f8e020a */
[----:B------:R-:W2:Y:S03]  /*4000*/  @!UP0 LDCU UR8, c[0x0][0x880] ;  /* 0x00011000ff0887ac */ /* 0x000ea60008000800 */
[----:B------:R-:W-:Y:S01]  /*4010*/  IMAD.U32 R10, RZ, RZ, UR10 ;  /* 0x0000000aff0a7e24 */ /* 0x000fe2000f8e00ff */
[----:B------:R-:W-:Y:S05]  /*4020*/  MOV R11, UR11 ;  /* 0x0000000b000b7c02 */ /* 0x000fea0008000f00 */
[----:B-----5:R3:W5:Y:S02]  /*4030*/  @P0 LDG.E R81, desc[UR46][R10.64] ;  /* 0x0000002e0a510981 */ /* 0x020764000c1e1900 */
[----:B--23--:R-:W-:Y:S07]  /*4040*/  @!P0 IMAD.U32 R81, RZ, RZ, UR8 ;  /* 0x00000008ff518e24 */ /* 0x00cfee000f8e00ff */
.L_x_74:
[----:B-----5:R-:W-:Y:S01]  /*4050*/  @!P2 FSETP.EQ.AND P0, PT, R81, RZ, PT ;  /* 0x000000ff5100a20b */ /* 0x020fe20003f02000 */
[----:B------:R-:W-:Y:S01]  /*4060*/  @!UPT UIADD3 URZ, UPT, UPT, URZ, URZ, URZ ;  /* 0x000000fffffff290 */ /* 0x000fe2000fffe0ff */
[----:B------:R-:W-:Y:S11]  /*4070*/  @!P2 BRA `(.L_x_75) ;  /* 0x000000000014a947 */ /* 0x000ff60003800000 */
[----:B------:R-:W-:Y:S02]  /*4080*/  LOP3.LUT P2, RZ, R171, 0xff, RZ, 0xc0, !PT ;  /* 0x000000ffabff7812 */ /* 0x000fe4000784c0ff */
[----:B------:R-:W-:Y:S04]  /*4090*/  PLOP3.LUT P0, PT, PT, PT, UP0, 0x80, 0x8 ;  /* 0x000000000008781c */ /* 0x000fe80003f0f008 */
[----:B------:R-:W-:Y:S07]  /*40a0*/  PLOP3.LUT P0, PT, P0, PT, PT, 0x8, 0x80 ;  /* 0x000000000080781c */ /* 0x000fee000070e170 */
[----:B------:R-:W-:Y:S11]  /*40b0*/  @P2 FSETP.EQ.AND P0, PT, R81, RZ, PT ;  /* 0x000000ff5100220b */ /* 0x000ff60003f02000 */
[----:B------:R-:W-:Y:S02]  /*40c0*/  @!UPT UIADD3 URZ, UPT, UPT, URZ, URZ, URZ ;  /* 0x000000fffffff290 */ /* 0x000fe4000fffe0ff */
.L_x_75:
[----:B------:R-:W3:Y:S01]  /*40d0*/  SYNCS.PHASECHK.TRANS64.TRYWAIT P2, [UR7+0x70], R12 ;  /* 0x0000700cff0075a7 */ /* 0x000ee20008041107 */
[----:B------:R-:W-:Y:S04]  /*40e0*/  ELECT P4, URZ, PT ;  /* 0x0000000000ff782f */ /* 0x000fe80003880000 */
[----:B------:R-:W-:Y:S11]  /*40f0*/  PLOP3.LUT P4, PT, P0, P4, PT, 0xf2, 0x2f ;  /* 0x00000000002f781c */ /* 0x000ff60000789e72 */
[----:B------:R-:W-:Y:S02]  /*4100*/  @!UPT UIADD3 URZ, UPT, UPT, URZ, URZ, URZ ;  /* 0x000000fffffff290 */ /* 0x000fe4000fffe0ff */
[----:B-1----:R-:W-:Y:S05]  /*4110*/  @!P4 IADD3 R21, P0, PT, R32, 0x580, RZ ;  /* 0x000005802015c810 */ /* 0x002fea0007f1e0ff */
[----:B------:R-:W-:Y:S01]  /*4120*/  @!P4 IMAD.X R20, RZ, RZ, R33, P0 ;  /* 0x000000ffff14c224 */ /* 0x000fe200000e0621 */
[----:B---3--:R-:W-:Y:S07]  /*4130*/  @!P2 BRA `(.L_x_76) ;  /* 0x000000480028a947 */ /* 0x008fee0003800000 */
.L_x_142:
[----:B------:R-:W3:Y:S01]  /*4140*/  LDC.64 R14, c[0x0][0xb10] ;  /* 0x0002c400ff0e7b82 */ /* 0x000ee20000000a00 */
[----:B------:R-:W-:Y:S01]  /*4150*/  @!P4 R2UR UR8, R20 ;  /* 0x000000001408c2ca */ /* 0x000fe200000e0000 */
[----:B------:R-:W-:Y:S01]  /*4160*/  VOTEU.ALL UP1, P4 ;  /* 0x0000000000ff7886 */ /* 0x000fe20002020000 */
[----:B------:R-:W-:Y:S01]  /*4170*/  @!P4 R2UR UR9, R21 ;  /* 0x000000001509c2ca */ /* 0x000fe200000e0000 */
[----:B------:R-:W-:Y:S01]  /*4180*/  UMOV UR10, 0x0 ;  /* 0x00000000000a7882 */ /* 0x000fe20000000000 */
[----:B------:R-:W-:Y:S03]  /*4190*/  UMOV UR11, 0x10000000 ;  /* 0x10000000000b7882 */ /* 0x000fe60000000000 */
[----:B------:R-:W5:Y:S01]  /*41a0*/  LDC.64 R10, c[0x0][0xb18] ;  /* 0x0002c600ff0a7b82 */ /* 0x000f620000000a00 */
[----:B------:R-:W-:Y:S01]  /*41b0*/  @!UP1 UIADD3 UR16, UPT, UPT, UR7, 0x200, URZ ;  /* 0x0000020007109890 */ /* 0x000fe2000fffe0ff */
[----:B------:R-:W-:Y:S01]  /*41c0*/  @P3 SHF.R.U32.HI R28, RZ, 0x10, R25 ;  /* 0x00000010ff1c3819 */ /* 0x000fe20000011619 */
[----:B------:R-:W-:Y:S01]  /*41d0*/  VOTEU.ALL UP1, P4 ;  /* 0x0000000000ff7886 */ /* 0x000fe20002020000 */
[----:B------:R-:W-:Y:S01]  /*41e0*/  UMOV UR20, UR36 ;  /* 0x0000002400147c82 */ /* 0x000fe20008000000 */
[----:B------:R-:W-:Y:S03]  /*41f0*/  VIADD R30, R30, 0x1 ;  /* 0x000000011e1e7836 */ /* 0x000fe60000000000 */
[----:B--2---:R-:W2:Y:S01]  /*4200*/  @!P1 LDC R0, c[0x0][0xb20] ;  /* 0x0002c800ff009b82 */ /* 0x004ea20000000800 */
[----:B------:R-:W-:Y:S01]  /*4210*/  IMAD.U32 R21, RZ, RZ, UR8 ;  /* 0x00000008ff157e24 */ /* 0x000fe2000f8e00ff */
[----:B------:R-:W-:Y:S06]  /*4220*/  UPRMT UR8, UR37, 0x654, UR17 ;  /* 0x0000065425087896 */ /* 0x000fec0008000011 */
[----:B-1----:R-:W1:Y:S01]  /*4230*/  @!P1 LDC R3, c[0x0][0xb0c] ;  /* 0x0002c300ff039b82 */ /* 0x002e620000000800 */
[----:B------:R-:W-:Y:S01]  /*4240*/  IMAD.U32 R20, RZ, RZ, UR9 ;  /* 0x00000009ff147e24 */ /* 0x000fe2000f8e00ff */
[----:B------:R-:W-:Y:S04]  /*4250*/  @!P4 R2UR UR15, R21 ;  /* 0x00000000150fc2ca */ /* 0x000fe800000e0000 */
[----:B------:R-:W-:Y:S01]  /*4260*/  @!P4 R2UR UR14, R20 ;  /* 0x00000000140ec2ca */ /* 0x000fe200000e0000 */
[----:B------:R-:W-:Y:S11]  /*4270*/  @!P4 IMAD.MOV.U32 R20, RZ, RZ, 0x2000 ;  /* 0x00002000ff14c424 */ /* 0x000ff600078e00ff */
[----:B------:R-:W-:Y:S01]  /*4280*/  @!UPT UIADD3 URZ, UPT, UPT, URZ, URZ, URZ ;  /* 0x000000fffffff290 */ /* 0x000fe2000fffe0ff */
[----:B------:R1:W-:Y:S01]  /*4290*/  @!UP1 UTMALDG.3D [UR16], [UR14], desc[UR10] ;  /* 0x00000a100e0095b4 */ /* 0x0003e20008011000 */
[----:B------:R1:W-:Y:S02]  /*42a0*/  @!P4 SYNCS.ARRIVE.TRANS64.RED.A0TR RZ, [UR7+0x60], R20 ;  /* 0x00006014ffffc9a7 */ /* 0x0003e40008300407 */
[----:B-1----:R-:W-:Y:S01]  /*42b0*/  @!P1 ISETP.NE.AND P2, PT, R3, 0x1, PT ;  /* 0x000000010300980c */ /* 0x002fe20003f45270 */
[C---:B---3--:R-:W-:Y:S01]  /*42c0*/  @!P1 IMAD.HI.U32 R14, R13.reuse, R14, RZ ;  /* 0x0000000e0d0e9227 */ /* 0x048fe200078e00ff */
[----:B-----5:R-:W-:Y:S03]  /*42d0*/  @!P1 ISETP.NE.AND P0, PT, R10, 0x1, PT ;  /* 0x000000010a00980c */ /* 0x020fe60003f05270 */
[C---:B------:R-:W-:Y:S01]  /*42e0*/  @!P1 IMAD.HI.U32 R11, R8.reuse, R11, RZ ;  /* 0x0000000b080b9227 */ /* 0x040fe200078e00ff */
[----:B------:R-:W-:Y:S04]  /*42f0*/  @!P1 SHF.R.U32.HI R14, RZ, R15, R14 ;  /* 0x0000000fff0e9219 */ /* 0x000fe8000001160e */
[----:B--2---:R-:W-:Y:S01]  /*4300*/  @!P1 SHF.R.U32.HI R9, RZ, R0, R11 ;  /* 0x00000000ff099219 */ /* 0x004fe2000001160b */
[----:B------:R-:W-:Y:S01]  /*4310*/  SYNCS.ARRIVE.TRANS64.RED.A1T0 RZ, [UR8], RZ ;  /* 0x000000ffffff79a7 */ /* 0x000fe20008100408 */
[----:B------:R-:W-:Y:S02]  /*4320*/  @!P1 SEL R14, R13, R14, !P2 ;  /* 0x0000000e0d0e9207 */ /* 0x000fe40005000000 */
[----:B------:R-:W-:Y:S01]  /*4330*/  @!P1 SEL R9, R8, R9, !P0 ;  /* 0x0000000908099207 */ /* 0x000fe20004000000 */
[----:B------:R-:W1:Y:S04]  /*4340*/  SYNCS.PHASECHK.TRANS64.TRYWAIT P5, [UR7+0x78], R12 ;  /* 0x0000780cff0075a7 */ /* 0x000e6800080a1107 */
[----:B------:R-:W-:Y:S02]  /*4350*/  @!P1 IMAD.IADD R0, R9, 0x1, -R14 ;  /* 0x0000000109009824 */ /* 0x000fe400078e0a0e */
[----:B------:R-:W-:Y:S02]  /*4360*/  @!P1 IMAD.IADD R9, R14, 0x1, -R9 ;  /* 0x000000010e099824 */ /* 0x000fe400078e0a09 */
[----:B------:R-:W-:Y:S02]  /*4370*/  @!P1 IMAD R13, R0, R3, R13 ;  /* 0x00000003000d9224 */ /* 0x000fe400078e020d */
[----:B------:R-:W-:Y:S01]  /*4380*/  @!P1 IMAD R8, R9, R10, R8 ;  /* 0x0000000a09089224 */ /* 0x000fe200078e0208 */
[----:B-1----:R-:W-:Y:S06]  /*4390*/  @!P5 BRA `(.L_x_77) ;  /* 0x0000004400a8d947 */ /* 0x002fec0003800000 */
.L_x_144:
[----:B-1----:R-:W-:Y:S01]  /*43a0*/  @!P4 IADD3 R3, P0, PT, R32, 0x580, RZ ;  /* 0x000005802003c810 */ /* 0x002fe20007f1e0ff */
[----:B------:R-:W-:Y:S01]  /*43b0*/  VOTEU.ALL UP1, P4 ;  /* 0x0000000000ff7886 */ /* 0x000fe20002020000 */
[----:B------:R-:W-:Y:S01]  /*43c0*/  UMOV UR20, 0x0 ;  /* 0x0000000000147882 */ /* 0x000fe20000000000 */
[----:B------:R-:W-:Y:S01]  /*43d0*/  UMOV UR21, 0x10000000 ;  /* 0x1000000000157882 */ /* 0x000fe20000000000 */
[----:B------:R-:W-:Y:S01]  /*43e0*/  @!P4 R2UR UR9, R3 ;  /* 0x000000000309c2ca */ /* 0x000fe200000e0000 */
[----:B------:R-:W-:Y:S01]  /*43f0*/  @!P4 IMAD.X R0, RZ, RZ, R33, P0 ;  /* 0x000000ffff00c224 */ /* 0x000fe200000e0621 */
[----:B------:R-:W-:Y:S01]  /*4400*/  @!UP1 UIADD3 UR10, UPT, UPT, UR18, 0x40, URZ ;  /* 0x00000040120a9890 */ /* 0x000fe2000fffe0ff */
[----:B------:R-:W-:Y:S01]  /*4410*/  ISETP.NE.AND P0, PT, R30, 0x2, PT ;  /* 0x000000021e00780c */ /* 0x000fe20003f05270 */
[----:B------:R-:W-:Y:S01]  /*4420*/  UMOV UR11, UR19 ;  /* 0x00000013000b7c82 */ /* 0x000fe20008000000 */
[----:B------:R-:W-:Y:S01]  /*4430*/  UMOV UR12, UR36 ;  /* 0x00000024000c7c82 */ /* 0x000fe20008000000 */
[----:B------:R-:W-:Y:S01]  /*4440*/  @!P4 R2UR UR8, R0 ;  /* 0x000000000008c2ca */ /* 0x000fe200000e0000 */
[----:B------:R-:W-:Y:S01]  /*4450*/  IMAD.IADD R20, R8, 0x1, R147 ;  /* 0x0000000108147824 */ /* 0x000fe200078e0293 */
[----:B------:R-:W-:Y:S01]  /*4460*/  @P3 R2UR UR36, R28 ;  /* 0x000000001c2432ca */ /* 0x000fe200000e0000 */
[----:B------:R-:W-:Y:S01]  /*4470*/  IMAD.IADD R21, R13, 0x1, R170 ;  /* 0x000000010d157824 */ /* 0x000fe200078e02aa */
[----:B------:R-:W-:Y:S02]  /*4480*/  SEL R0, RZ, 0x1, P0 ;  /* 0x00000001ff007807 */ /* 0x000fe40000000000 */
[----:B------:R-:W-:Y:S01]  /*4490*/  LOP3.LUT R31, R31, 0x1, RZ, 0x3c, !PT ;  /* 0x000000011f1f7812 */ /* 0x000fe200078e3cff */
[----:B------:R-:W-:Y:S01]  /*44a0*/  IMAD.U32 R10, RZ, RZ, UR9 ;  /* 0x00000009ff0a7e24 */ /* 0x000fe2000f8e00ff */
[----:B------:R-:W-:Y:S01]  /*44b0*/  @!UP1 UIADD3 UR9, UPT, UPT, UR7, 0x68, URZ ;  /* 0x0000006807099890 */ /* 0x000fe2000fffe0ff */
[----:B------:R-:W-:Y:S02]  /*44c0*/  LOP3.LUT R29, R29, R0, RZ, 0x3c, !PT ;  /* 0x000000001d1d7212 */ /* 0x000fe400078e3cff */
[----:B------:R-:W-:Y:S02]  /*44d0*/  SEL R30, R30, RZ, P0 ;  /* 0x000000ff1e1e7207 */ /* 0x000fe40000000000 */
[----:B------:R-:W-:Y:S01]  /*44e0*/  IMAD.U32 R11, RZ, RZ, UR8 ;  /* 0x00000008ff0b7e24 */ /* 0x000fe2000f8e00ff */
[----:B------:R-:W-:Y:S01]  /*44f0*/  @!P4 R2UR UR14, R10 ;  /* 0x000000000a0ec2ca */ /* 0x000fe200000e0000 */
[----:B------:R-:W-:Y:S01]  /*4500*/  @!UP1 UIADD3 UR8, UPT, UPT, UR7, 0x2200, URZ ;  /* 0x0000220007089890 */ /* 0x000fe2000fffe0ff */
[----:B------:R-:W-:Y:S02]  /*4510*/  VOTEU.ALL UP1, P4 ;  /* 0x0000000000ff7886 */ /* 0x000fe40002020000 */
[----:B------:R-:W-:Y:S11]  /*4520*/  @!P4 R2UR UR15, R11 ;  /* 0x000000000b0fc2ca */ /* 0x000ff600000e0000 */
[----:B------:R-:W-:Y:S02]  /*4530*/  @!UPT UIADD3 URZ, UPT, UPT, URZ, URZ, URZ ;  /* 0x000000fffffff290 */ /* 0x000fe4000fffe0ff */
[----:B------:R2:W-:Y:S01]  /*4540*/  @!UP1 UTMALDG.3D [UR8], [UR14], desc[UR20] ;  /* 0x000014080e0095b4 */ /* 0x0005e20008011000 */
[----:B------:R2:W-:Y:S01]  /*4550*/  @!P4 SYNCS.ARRIVE.TRANS64.RED.A0TR RZ, [UR7+0x68], R23 ;  /* 0x00006817ffffc9a7 */ /* 0x0005e20008300407 */
[----:B------:R-:W-:Y:S01]  /*4560*/  UPLOP3.LUT UP1, UPT, UPT, UPT, UPT, 0x80, 0x8 ;  /* 0x000000000008789c */ /* 0x000fe20003f2f070 */
[----:B------:R-:W-:Y:S01]  /*4570*/  SYNCS.ARRIVE.TRANS64.RED.A1T0 RZ, [UR13], RZ ;  /* 0x000000ffffff79a7 */ /* 0x000fe2000810040d */
[----:B------:R-:W-:Y:S09]  /*4580*/  @P3 BRA `(.L_x_78) ;  /* 0xfffffff400503947 */ /* 0x000ff2000383ffff */
[----:B------:R-:W-:-:S04]  /*4590*/  SHF.L.U32 R3, R31, 0x1f, RZ ;  /* 0x0000001f1f037819 */ /* 0x000fc800000006ff */
[----:B------:R-:W1:Y:S02]  /*45a0*/  SYNCS.PHASECHK.TRANS64.TRYWAIT P0, [UR7+0x70], R3 ;  /* 0x00007003ff0075a7 */ /* 0x000e640008001107 */
[----:B-1----:R-:W-:Y:S05]  /*45b0*/  @!P0 BRA `(.L_x_79) ;  /* 0x0000004400388947 */ /* 0x002fea0003800000 */
.L_x_146:
[----:B-1----:R-:W-:-:S07]  /*45c0*/  MOV R0, UR7 ;  /* 0x0000000700007c02 */ /* 0x002fce0008000f00 */
.L_x_80:
[----:B-1----:R-:W-:-:S04]  /*45d0*/  SHF.L.U32 R3, R31, 0x1f, RZ ;  /* 0x0000001f1f037819 */ /* 0x002fc800000006ff */
[----:B------:R1:W3:Y:S03]  /*45e0*/  SYNCS.PHASECHK.TRANS64.TRYWAIT P0, [R0+URZ+0x78], R3 ;  /* 0x00007803000075a7 */ /* 0x0002e600080011ff */
[----:B---3--:R-:W-:Y:S05]  /*45f0*/  @!P0 NANOSLEEP.SYNCS 0x989680 ;  /* 0x009896800000895d */ /* 0x008fea0003900000 */
[----:B------:R-:W3:Y:S02]  /*4600*/  @!P0 SYNCS.PHASECHK.TRANS64 P0, [R0+URZ+0x78], R3 ;  /* 0x00007803000085a7 */ /* 0x000ee400080010ff */
[----:B--23--:R-:W-:Y:S05]  /*4610*/  @P0 EXIT ;  /* 0x000000000000094d */ /* 0x00cfea0003800000 */
[----:B------:R-:W-:Y:S05]  /*4620*/  BRA `(.L_x_80) ;  /* 0xfffffffc00e87947 */ /* 0x000fea000383ffff */
.L_x_69:
[----:B------:R-:W-:-:S06]  /*4630*/  UISETP.GE.AND UP1, UPT, UR8, 0x4, UPT ;  /* 0x000000040800788c */ /* 0x000fcc000bf26270 */
[----:B------:R-:W-:-:S13]  /*4640*/  PLOP3.LUT P0, PT, PT, PT, UP1, 0x80, 0x8 ;  /* 0x000000000008781c */ /* 0x000fda0003f0f018 */
[----:B------:R-:W-:Y:S05]  /*4650*/  @!P0 EXIT ;  /* 0x000000000000894d */ /* 0x000fea0003800000 */
[----:B------:R-:W-:Y:S01]  /*4660*/  BAR.SYNC.DEFER_BLOCKING 0x6, 0xa0 ;  /* 0x0182800000007b1d */ /* 0x000fe20000010000 */
[C---:B------:R-:W-:Y:S01]  /*4670*/  IMAD.SHL.U32 R3, R189.reuse, 0x40, RZ ;  /* 0x00000040bd037824 */ /* 0x040fe200078e00ff */
[C---:B------:R-:W-:Y:S01]  /*4680*/  LOP3.LUT R193, R189.reuse, 0x60, RZ, 0xc0, !PT ;  /* 0x00000060bdc17812 */ /* 0x040fe200078ec0ff */
[C---:B------:R-:W-:Y:S01]  /*4690*/  IMAD.SHL.U32 R172, R189.reuse, 0x8, RZ ;  /* 0x00000008bdac7824 */ /* 0x040fe200078e00ff */
[C---:B------:R-:W-:Y:S01]  /*46a0*/  LOP3.LUT R191, R189.reuse, 0x2, RZ, 0xc0, !PT ;  /* 0x00000002bdbf7812 */ /* 0x040fe200078ec0ff */
[----:B------:R-:W-:Y:S01]  /*46b0*/  IMAD.U32 R79, R189, 0x10000, RZ ;  /* 0x00010000bd4f7824 */ /* 0x000fe200078e00ff */
[----:B------:R-:W-:Y:S02]  /*46c0*/  UMOV UR49, 0x400 ;  /* 0x0000040000317882 */ /* 0x000fe40000000000 */
[----:B------:R-:W1:Y:S01]  /*46d0*/  LDC R177, c[0x0][0x370] ;  /* 0x0000dc00ffb17b82 */ /* 0x000e620000000800 */
[----:B------:R-:W-:Y:S01]  /*46e0*/  ULEA UR49, UR37, UR49, 0x18 ;  /* 0x0000003125317291 */ /* 0x000fe2000f8ec0ff */
[----:B------:R-:W-:Y:S01]  /*46f0*/  LOP3.LUT R5, R3, 0x180, RZ, 0xc0, !PT ;  /* 0x0000018003057812 */ /* 0x000fe200078ec0ff */
[----:B------:R-:W-:Y:S01]  /*4700*/  HFMA2 R195, -RZ, RZ, 0, 0 ;  /* 0x00000000ffc37431 */ /* 0x000fe200000001ff */
[----:B------:R-:W-:Y:S01]  /*4710*/  LOP3.LUT R79, R79, 0x600000, RZ, 0xc0, !PT ;  /* 0x006000004f4f7812 */ /* 0x000fe200078ec0ff */
[----:B------:R-:W-:Y:S01]  /*4720*/  UIADD3 UR4, UPT, UPT, UR49, 0x4200, URZ ;  /* 0x0000420031047890 */ /* 0x000fe2000fffe0ff */
[----:B------:R-:W-:Y:S01]  /*4730*/  LOP3.LUT R172, R5, 0x30, R172, 0xf8, !PT ;  /* 0x0000003005ac7812 */ /* 0x000fe200078ef8ac */
[----:B------:R-:W-:Y:S01]  /*4740*/  IMAD.MOV.U32 R76, RZ, RZ, RZ ;  /* 0x000000ffff4c7224 */ /* 0x000fe200078e00ff */
[----:B------:R-:W2:Y:S01]  /*4750*/  LDC R74, c[0x0][0xb0c] ;  /* 0x0002c300ff4a7b82 */ /* 0x000ea20000000800 */
[----:B------:R-:W-:-:S02]  /*4760*/  LOP3.LUT R189, R189, 0x4, RZ, 0xc0, !PT ;  /* 0x00000004bdbd7812 */ /* 0x000fc400078ec0ff */
[----:B------:R-:W-:Y:S02]  /*4770*/  CS2R R182, SRZ ;  /* 0x0000000000b67805 */ /* 0x000fe4000001ff00 */
[----:B------:R-:W-:Y:S02]  /*4780*/  LOP3.LUT R172, R172, 0x1e40, R3, 0xf8, !PT ;  /* 0x00001e40acac7812 */ /* 0x000fe400078ef803 */
[----:B------:R-:W-:Y:S02]  /*4790*/  CS2R R180, SRZ ;  /* 0x0000000000b47805 */ /* 0x000fe4000001ff00 */
[----:B------:R-:W-:Y:S01]  /*47a0*/  IADD3 R188, PT, PT, -R189, 0x2, RZ ;  /* 0x00000002bdbc7810 */ /* 0x000fe20007ffe1ff */
[----:B------:R-:W-:Y:S01]  /*47b0*/  IMAD.MOV R176, RZ, RZ, -R191 ;  /* 0x000000ffffb07224 */ /* 0x000fe200078e0abf */
[----:B------:R-:W-:Y:S01]  /*47c0*/  MOV R192, UR4 ;  /* 0x0000000400c07c02 */ /* 0x000fe20008000f00 */
[----:B------:R-:W4:Y:S01]  /*47d0*/  LDC R174, c[0x0][0xb20] ;  /* 0x0002c800ffae7b82 */ /* 0x000f220000000800 */
[----:B------:R-:W3:Y:S01]  /*47e0*/  LDS R0, [UR49+0x140] ;  /* 0x00014031ff007984 */ /* 0x000ee20008000800 */
[----:B------:R-:W-:Y:S01]  /*47f0*/  VIADD R190, R172, UR49 ;  /* 0x00000031acbe7c36 */ /* 0x000fe20008000000 */
[----:B------:R-:W1:Y:S01]  /*4800*/  LDCU.64 UR52, c[0x0][0x348] ;  /* 0x00006900ff3477ac */ /* 0x000e620008000a00 */
[----:B------:R-:W-:-:S02]  /*4810*/  IMAD.MOV R175, RZ, RZ, -R189 ;  /* 0x000000ffffaf7224 */ /* 0x000fc400078e0abd */
[----:B------:R-:W-:Y:S01]  /*4820*/  VIADD R190, R190, 0x200 ;  /* 0x00000200bebe7836 */ /* 0x000fe20000000000 */
[----:B------:R-:W1:Y:S01]  /*4830*/  LDCU.64 UR38, c[0x0][0x888] ;  /* 0x00011100ff2677ac */ /* 0x000e620008000a00 */
[----:B------:R-:W1:Y:S01]  /*4840*/  LDC R73, c[0x0][0xb30] ;  /* 0x0002cc00ff497b82 */ /* 0x000e620000000800 */
[----:B------:R-:W1:Y:S01]  /*4850*/  LDCU.64 UR44, c[0x0][0x890] ;  /* 0x00011200ff2c77ac */ /* 0x000e620008000a00 */
[----:B------:R-:W-:-:S06]  /*4860*/  UIADD3 UR48, UPT, UPT, UR49, 0x200, URZ ;  /* 0x0000020031307890 */ /* 0x000fcc000fffe0ff */
[----:B------:R-:W1:Y:S08]  /*4870*/  LDC.64 R168, c[0x0][0xb10] ;  /* 0x0002c400ffa87b82 */ /* 0x000e700000000a00 */
[----:B------:R-:W1:Y:S08]  /*4880*/  LDC.64 R70, c[0x0][0xb18] ;  /* 0x0002c600ff467b82 */ /* 0x000e700000000a00 */
[----:B------:R-:W1:Y:S08]  /*4890*/  LDC.64 R68, c[0x0][0xb28] ;  /* 0x0002ca00ff447b82 */ /* 0x000e700000000a00 */
[----:B------:R-:W1:Y:S01]  /*48a0*/  LDC.64 R166, c[0x0][0x8b0] ;  /* 0x00022c00ffa67b82 */ /* 0x000e620000000a00 */
[----:B---3--:R-:W-:-:S07]  /*48b0*/  IMAD.IADD R79, R0, 0x1, R79 ;  /* 0x00000001004f7824 */ /* 0x008fce00078e024f */
[----:B------:R-:W3:Y:S08]  /*48c0*/  LDC.64 R164, c[0x0][0x8a8] ;  /* 0x00022a00ffa47b82 */ /* 0x000ef00000000a00 */
[----:B--2-4-:R-:W1:Y:S02]  /*48d0*/  LDC R178, c[0x0][0x374] ;  /* 0x0000dd00ffb27b82 */ /* 0x014e640000000800 */
.L_x_107:
[C---:B------:R-:W-:Y:S02]  /*48e0*/  LEA R0, R195.reuse, UR49, 0x3 ;  /* 0x00000031c3007c11 */ /* 0x040fe4000f8e18ff */
[----:B------:R-:W-:Y:S02]  /*48f0*/  SHF.L.U32 R3, R182, 0x1f, RZ ;  /* 0x0000001fb6037819 */ /* 0x000fe400000006ff */
[----:B------:R-:W-:Y:S02]  /*4900*/  LEA R16, R195, UR49, 0x4 ;  /* 0x00000031c3107c11 */ /* 0x000fe4000f8e20ff */
[----:B------:R-:W2:Y:S02]  /*4910*/  SYNCS.PHASECHK.TRANS64.TRYWAIT P0, [R0+URZ+0x90], R3 ;  /* 0x00009003000075a7 */ /* 0x000ea400080011ff */
[----:B-12---:R-:W-:Y:S05]  /*4920*/  @!P0 BRA `(.L_x_81) ;  /* 0x0000004000748947 */ /* 0x006fea0003800000 */
.L_x_147:
[----:B------:R-:W4:Y:S01]  /*4930*/  LDC.64 R12, c[0x0][0xb10] ;  /* 0x0002c400ff0c7b82 */ /* 0x000f220000000a00 */
[----:B------:R-:W3:Y:S01]  /*4940*/  LDS.128 R16, [R16+0x120] ;  /* 0x0001200010107984 */ /* 0x000ee20000000c00 */
[----:B-1----:R-:W-:Y:S01]  /*4950*/  ISETP.NE.AND P1, PT, R73, 0x1, PT ;  /* 0x000000014900780c */ /* 0x002fe20003f25270 */
[----:B--2---:R-:W-:Y:S01]  /*4960*/  VIADD R0, R0, 0xa0 ;  /* 0x000000a000007836 */ /* 0x004fe20000000000 */
[----:B------:R-:W-:Y:S04]  /*4970*/  ISETP.GE.AND P0, PT, R72, 0x1, PT ;  /* 0x000000014800780c */ /* 0x000fe80003f06270 */
[----:B------:R-:W1:Y:S01]  /*4980*/  LDC.64 R10, c[0x0][0xb18] ;  /* 0x0002c600ff0a7b82 */ /* 0x000e620000000a00 */
[----:B------:R-:W-:Y:S01]  /*4990*/  PRMT R0, RZ, 0x654, R0 ;  /* 0x00000654ff007816 */ /* 0x000fe20000000000 */
[----:B------:R-:W-:Y:S01]  /*49a0*/  @!PT LDS RZ, [RZ] ;  /* 0x00000000fffff984 */ /* 0x000fe20000000800 */
[----:B------:R-:W-:Y:S01]  /*49b0*/  @!PT LDS RZ, [RZ] ;  /* 0x00000000fffff984 */ /* 0x000fe20000000800 */
[----:B------:R-:W-:Y:S01]  /*49c0*/  @!PT LDS RZ, [RZ] ;  /* 0x00000000fffff984 */ /* 0x000fe20000000800 */
[----:B------:R-:W-:Y:S01]  /*49d0*/  @!PT LDS RZ, [RZ] ;  /* 0x00000000fffff984 */ /* 0x000fe20000000800 */
[----:B------:R2:W-:Y:S06]  /*49e0*/  MEMBAR.ALL.CTA ;  /* 0x0000000000007992 */ /* 0x0005ec0000008000 */
[----:B--2---:R-:W2:Y:S01]  /*49f0*/  FENCE.VIEW.ASYNC.S ;  /* 0x00000000000073c6 */ /* 0x004ea20000000000 */
[----:B------:R-:W1:Y:S08]  /*4a00*/  @!P1 LDC R14, c[0x0][0xb20] ;  /* 0x0002c800ff0e9b82 */ /* 0x000e700000000800 */
[----:B------:R-:W1:Y:S01]  /*4a10*/  @!P1 LDC R9, c[0x0][0xb0c] ;  /* 0x0002c300ff099b82 */ /* 0x000e620000000800 */
[----:B--2---:R2:W-:Y:S01]  /*4a20*/  SYNCS.ARRIVE.TRANS64.RED.A1T0 RZ, [R0+URZ], RZ ;  /* 0x000000ff00ff79a7 */ /* 0x0045e200081004ff */
[----:B---3--:R-:W-:Y:S04]  /*4a30*/  LOP3.LUT P4, RZ, R18, 0x1, RZ, 0xc0, !PT ;  /* 0x0000000112ff7812 */ /* 0x008fe8000788c0ff */
[----:B------:R-:W-:Y:S09]  /*4a40*/  P2R R194, PR, RZ, 0x10 ;  /* 0x00000010ffc27803 */ /* 0x000ff20000000000 */
[----:B------:R-:W-:Y:S02]  /*4a50*/  @P4 MOV R77, R16 ;  /* 0x00000010004d4202 */ /* 0x000fe40000000f00 */
[----:B------:R-:W-:Y:S01]  /*4a60*/  @P4 LOP3.LUT R75, R17, 0xffff, RZ, 0xc0, !PT ;  /* 0x0000ffff114b4812 */ /* 0x000fe200078ec0ff */
[----:B--2-4-:R-:W-:Y:S06]  /*4a70*/  @!P0 BRA `(.L_x_82) ;  /* 0x0000000000a48947 */ /* 0x014fec0003800000 */
[----:B------:R-:W-:Y:S01]  /*4a80*/  IMAD.HI.U32 R23, R178, R71, RZ ;  /* 0x00000047b2177227 */ /* 0x000fe200078e00ff */
[----:B------:R-:W-:Y:S02]  /*4a90*/  ISETP.NE.AND P0, PT, R70, 0x1, PT ;  /* 0x000000014600780c */ /* 0x000fe40003f05270 */
[----:B------:R-:W-:Y:S01]  /*4aa0*/  ISETP.NE.AND P2, PT, R72, 0x1, PT ;  /* 0x000000014800780c */ /* 0x000fe20003f45270 */
[----:B------:R-:W-:Y:S01]  /*4ab0*/  IMAD.HI.U32 R22, R177, R168, RZ ;  /* 0x000000a8b1167227 */ /* 0x000fe200078e00ff */
[----:B------:R-:W-:Y:S02]  /*4ac0*/  SHF.R.U32.HI R23, RZ, R174, R23 ;  /* 0x000000aeff177219 */ /* 0x000fe40000011617 */
[----:B------:R-:W-:Y:S01]  /*4ad0*/  ISETP.NE.AND P3, PT, R74, 0x1, PT ;  /* 0x000000014a00780c */ /* 0x000fe20003f65270 */
[----:B------:R-:W-:Y:S01]  /*4ae0*/  IMAD.HI.U32 R26, R77, R168, RZ ;  /* 0x000000a84d1a7227 */ /* 0x000fe200078e00ff */
[----:B------:R-:W-:Y:S02]  /*4af0*/  SHF.R.U32.HI R22, RZ, R169, R22 ;  /* 0x000000a9ff167219 */ /* 0x000fe40000011616 */
[----:B------:R-:W-:Y:S01]  /*4b00*/  SEL R3, R178, R23, !P0 ;  /* 0x00000017b2037207 */ /* 0x000fe20004000000 */
[----:B------:R-:W-:Y:S01]  /*4b10*/  IMAD.HI.U32 R23, R75, R71, RZ ;  /* 0x000000474b177227 */ /* 0x000fe200078e00ff */
[----:B------:R-:W-:Y:S02]  /*4b20*/  SEL R7, R177, R22, !P3 ;  /* 0x00000016b1077207 */ /* 0x000fe40005800000 */
[----:B------:R-:W-:Y:S01]  /*4b30*/  SHF.R.U32.HI R26, RZ, R169, R26 ;  /* 0x000000a9ff1a7219 */ /* 0x000fe2000001161a */
[-C--:B------:R-:W-:Y:S04]  /*4b40*/  IMAD.HI.U32 R22, R3, R68.reuse, RZ ;  /* 0x0000004403167227 */ /* 0x080fe800078e00ff */
[----:B------:R-:W-:Y:S01]  /*4b50*/  IMAD.HI.U32 R24, R7, R68, RZ ;  /* 0x0000004407187227 */ /* 0x000fe200078e00ff */
[-C--:B------:R-:W-:Y:S02]  /*4b60*/  @P2 SHF.R.U32.HI R3, RZ, R69.reuse, R22 ;  /* 0x00000045ff032219 */ /* 0x080fe40000011616 */
[----:B------:R-:W-:Y:S02]  /*4b70*/  SHF.R.U32.HI R22, RZ, R174, R23 ;  /* 0x000000aeff167219 */ /* 0x000fe40000011617 */
[----:B------:R-:W-:Y:S01]  /*4b80*/  @P2 SHF.R.U32.HI R7, RZ, R69, R24 ;  /* 0x00000045ff072219 */ /* 0x000fe20000011618 */
[C---:B------:R-:W-:Y:S01]  /*4b90*/  IMAD R2, R72.reuse, R3, RZ ;  /* 0x0000000348027224 */ /* 0x040fe200078e02ff */
[----:B------:R-:W-:Y:S02]  /*4ba0*/  SEL R5, R75, R22, !P0 ;  /* 0x000000164b057207 */ /* 0x000fe40004000000 */
[----:B------:R-:W-:Y:S01]  /*4bb0*/  SEL R3, R77, R26, !P3 ;  /* 0x0000001a4d037207 */ /* 0x000fe20005800000 */
[----:B------:R-:W-:Y:S01]  /*4bc0*/  IMAD R4, R72, R7, RZ ;  /* 0x0000000748047224 */ /* 0x000fe200078e02ff */
[C---:B------:R-:W-:Y:S01]  /*4bd0*/  ISETP.GE.AND P0, PT, R5.reuse, R2, PT ;  /* 0x000000020500720c */ /* 0x040fe20003f06270 */
[----:B------:R-:W-:Y:S03]  /*4be0*/  IMAD.HI.U32 R6, R5, R68, RZ ;  /* 0x0000004405067227 */ /* 0x000fe600078e00ff */
[----:B------:R-:W-:Y:S01]  /*4bf0*/  ISETP.GE.OR P0, PT, R3, R4, P0 ;  /* 0x000000040300720c */ /* 0x000fe20000706670 */
[----:B------:R-:W-:Y:S01]  /*4c00*/  IMAD.MOV R4, RZ, RZ, -R3 ;  /* 0x000000ffff047224 */ /* 0x000fe200078e0a03 */
[-C--:B------:R-:W-:Y:S03]  /*4c10*/  SHF.R.U32.HI R6, RZ, R69.reuse, R6 ;  /* 0x00000045ff067219 */ /* 0x080fe60000011606 */
[----:B------:R-:W-:Y:S01]  /*4c20*/  IMAD R77, R74, R4, R77 ;  /* 0x000000044a4d7224 */ /* 0x000fe200078e024d */
[----:B------:R-:W-:Y:S05]  /*4c30*/  SEL R15, R5, R6, !P2 ;  /* 0x00000006050f7207 */ /* 0x000fea0005000000 */
[----:B------:R-:W-:Y:S02]  /*4c40*/  IMAD.MOV R6, RZ, RZ, -R15 ;  /* 0x000000ffff067224 */ /* 0x000fe400078e0a0f */
[C---:B------:R-:W-:Y:S04]  /*4c50*/  @!P0 IMAD.HI.U32 R2, R3.reuse, R68, RZ ;  /* 0x0000004403028227 */ /* 0x040fe800078e00ff */
[----:B------:R-:W-:Y:S01]  /*4c60*/  IMAD R6, R72, R6, R5 ;  /* 0x0000000648067224 */ /* 0x000fe200078e0205 */
[----:B------:R-:W-:Y:S04]  /*4c70*/  @!P0 SHF.R.U32.HI R2, RZ, R69, R2 ;  /* 0x00000045ff028219 */ /* 0x000fe80000011602 */
[----:B------:R-:W-:Y:S02]  /*4c80*/  @!P0 SEL R0, R3, R2, !P2 ;  /* 0x0000000203008207 */ /* 0x000fe40005000000 */
[----:B------:R-:W-:Y:S02]  /*4c90*/  IADD3 R2, PT, PT, -R5, RZ, RZ ;  /* 0x000000ff05027210 */ /* 0x000fe40007ffe1ff */
[----:B------:R-:W-:Y:S01]  /*4ca0*/  @!P0 IADD3 R8, PT, PT, R15, -R0, RZ ;  /* 0x800000000f088210 */ /* 0x000fe20007ffe0ff */
[----:B------:R-:W-:Y:S02]  /*4cb0*/  @!P0 IMAD R0, R7, R6, R0 ;  /* 0x0000000607008224 */ /* 0x000fe400078e0200 */
[----:B------:R-:W-:Y:S02]  /*4cc0*/  IMAD R75, R70, R2, R75 ;  /* 0x00000002464b7224 */ /* 0x000fe400078e024b */
[----:B------:R-:W-:Y:S02]  /*4cd0*/  @!P0 IMAD R5, R8, R72, R3 ;  /* 0x0000004808058224 */ /* 0x000fe400078e0203 */
[----:B------:R-:W-:Y:S04]  /*4ce0*/  @!P0 IMAD.MOV.U32 R3, RZ, RZ, R0 ;  /* 0x000000ffff038224 */ /* 0x000fe800078e0000 */
[----:B------:R-:W-:Y:S02]  /*4cf0*/  IMAD R77, R3, R74, R77 ;  /* 0x0000004a034d7224 */ /* 0x000fe400078e024d */
[----:B------:R-:W-:Y:S07]  /*4d00*/  IMAD R75, R5, R70, R75 ;  /* 0x00000046054b7224 */ /* 0x000fee00078e024b */
.L_x_82:
[----:B-1----:R-:W-:Y:S01]  /*4d10*/  @!P1 ISETP.NE.AND P0, PT, R10, 0x1, PT ;  /* 0x000000010a00980c */ /* 0x002fe20003f05270 */
[----:B------:R-:W-:Y:S01]  /*4d20*/  @!P1 IMAD.HI.U32 R0, R77, R12, RZ ;  /* 0x0000000c4d009227 */ /* 0x000fe200078e00ff */
[----:B------:R-:W-:Y:S01]  /*4d30*/  @!P1 ISETP.NE.AND P2, PT, R9, 0x1, PT ;  /* 0x000000010900980c */ /* 0x000fe20003f45270 */
[----:B------:R-:W-:Y:S01]  /*4d40*/  ULOP3.LUT UP0, URZ, UR48, 0x1b0, URZ, 0xc0, !UPT ;  /* 0x000001b030ff7892 */ /* 0x000fe2000f80c0ff */
[----:B------:R-:W-:Y:S01]  /*4d50*/  R2UR UR42, R21 ;  /* 0x00000000152a72ca */ /* 0x000fe200000e0000 */
[----:B------:R-:W-:Y:S01]  /*4d60*/  @!P1 IMAD.HI.U32 R3, R75, R11, RZ ;  /* 0x0000000b4b039227 */ /* 0x000fe200078e00ff */
[----:B------:R-:W-:Y:S02]  /*4d70*/  @!P1 SHF.R.U32.HI R0, RZ, R13, R0 ;  /* 0x0000000dff009219 */ /* 0x000fe40000011600 */
[----:B------:R-:W-:Y:S01]  /*4d80*/  R2UR UR41, R20 ;  /* 0x00000000142972ca */ /* 0x000fe200000e0000 */
[----:B------:R-:W-:Y:S01]  /*4d90*/  VIADD R195, R195, 0x1 ;  /* 0x00000001c3c37836 */ /* 0x000fe20000000000 */
[----:B------:R-:W-:Y:S02]  /*4da0*/  @!P1 SHF.R.U32.HI R2, RZ, R14, R3 ;  /* 0x0000000eff029219 */ /* 0x000fe40000011603 */
[----:B------:R-:W-:Y:S02]  /*4db0*/  @!P1 SEL R3, R77, R0, !P2 ;  /* 0x000000004d039207 */ /* 0x000fe40005000000 */
[----:B------:R-:W-:Y:S02]  /*4dc0*/  @!P1 SEL R2, R75, R2, !P0 ;  /* 0x000000024b029207 */ /* 0x000fe40004000000 */
[----:B------:R-:W-:Y:S01]  /*4dd0*/  @P4 SHF.R.U32.HI R179, RZ, 0x10, R17 ;  /* 0x00000010ffb34819 */ /* 0x000fe20000011611 */
[----:B------:R-:W-:Y:S02]  /*4de0*/  USHF.L.U32 UR42, UR42, 0x7, URZ ;  /* 0x000000072a2a7899 */ /* 0x000fe400080006ff */
[----:B------:R-:W-:Y:S02]  /*4df0*/  @!P1 IMAD.IADD R0, R2, 0x1, -R3 ;  /* 0x0000000102009824 */ /* 0x000fe400078e0a03 */
[----:B------:R-:W-:Y:S01]  /*4e00*/  @!P1 IMAD.IADD R2, R3, 0x1, -R2 ;  /* 0x0000000103029824 */ /* 0x000fe200078e0a02 */
[----:B------:R-:W-:Y:S01]  /*4e10*/  USHF.L.U32 UR41, UR41, 0x7, URZ ;  /* 0x0000000729297899 */ /* 0x000fe200080006ff */
[----:B------:R-:W-:Y:S02]  /*4e20*/  @!P1 IMAD R77, R0, R9, R77 ;  /* 0x00000009004d9224 */ /* 0x000fe400078e024d */
[----:B------:R-:W-:Y:S01]  /*4e30*/  @!P1 IMAD R75, R2, R10, R75 ;  /* 0x0000000a024b9224 */ /* 0x000fe200078e024b */
[----:B------:R-:W-:Y:S08]  /*4e40*/  BRA.U !UP0, `(.L_x_83) ;  /* 0x0000000108407547 */ /* 0x000ff0000b800000 */
[----:B------:R-:W1:Y:S01]  /*4e50*/  LDCU.64 UR8, c[0x4][0x80] ;  /* 0x01001000ff0877ac */ /* 0x000e620008000a00 */
[----:B------:R-:W-:Y:S01]  /*4e60*/  MOV R3, 0x0 ;  /* 0x0000000000037802 */ /* 0x000fe20000000f00 */
[----:B------:R-:W-:Y:S02]  /*4e70*/  HFMA2 R12, -RZ, RZ, 0, 5.9604644775390625e-08 ;  /* 0x00000001ff0c7431 */ /* 0x000fe400000001ff */
[----:B------:R-:W-:Y:S02]  /*4e80*/  IMAD.MOV.U32 R8, RZ, RZ, 0x70 ;  /* 0x00000070ff087424 */ /* 0x000fe400078e00ff */
[----:B------:R-:W-:Y:S01]  /*4e90*/  IMAD.MOV.U32 R13, RZ, RZ, RZ ;  /* 0x000000ffff0d7224 */ /* 0x000fe200078e00ff */
[----:B------:R-:W2:Y:S01]  /*4ea0*/  LDCU.64 UR6, c[0x4][0x88] ;  /* 0x01001100ff0677ac */ /* 0x000ea20008000a00 */
[----:B------:R-:W3:Y:S01]  /*4eb0*/  LDC.64 R2, c[0x4][R3] ;  /* 0x0100000003027b82 */ /* 0x000ee20000000a00 */
[----:B------:R-:W4:Y:S01]  /*4ec0*/  LDCU.64 UR4, c[0x4][0x8] ;  /* 0x01000100ff0477ac */ /* 0x000f220008000a00 */
[----:B-1----:R-:W-:Y:S01]  /*4ed0*/  MOV R5, UR9 ;  /* 0x0000000900057c02 */ /* 0x002fe20008000f00 */
[----:B------:R-:W-:Y:S01]  /*4ee0*/  IMAD.U32 R4, RZ, RZ, UR8 ;  /* 0x00000008ff047e24 */ /* 0x000fe2000f8e00ff */
[----:B--2---:R-:W-:Y:S01]  /*4ef0*/  MOV R7, UR7 ;  /* 0x0000000700077c02 */ /* 0x004fe20008000f00 */
[----:B------:R-:W-:Y:S01]  /*4f00*/  IMAD.U32 R6, RZ, RZ, UR6 ;  /* 0x00000006ff067e24 */ /* 0x000fe2000f8e00ff */
[----:B----4-:R-:W-:Y:S01]  /*4f10*/  MOV R11, UR5 ;  /* 0x00000005000b7c02 */ /* 0x010fe20008000f00 */
[----:B------:R-:W-:Y:S02]  /*4f20*/  IMAD.U32 R10, RZ, RZ, UR4 ;  /* 0x00000004ff0a7e24 */ /* 0x000fe4000f8e00ff */
[----:B------:R-:W-:Y:S07]  /*4f30*/  LEPC R20, `(.L_x_83) ;  /* 0x000000001014794e */ /* 0x000fee0000000000 */
[----:B---3-5:R-:W-:Y:S05]  /*4f40*/  CALL.ABS.NOINC R2 ;  /* 0x0000000002007343 */ /* 0x028fea0003c00000 */
.L_x_83:
[----:B------:R-:W-:Y:S01]  /*4f50*/  LOP3.LUT P0, RZ, R192, 0x1b0, RZ, 0xc0, !PT ;  /* 0x000001b0c0ff7812 */ /* 0x000fe2000780c0ff */
[----:B------:R-:W-:Y:S11]  /*4f60*/  BSSY.RECONVERGENT B6, `(.L_x_84) ;  /* 0x0000013000067945 */ /* 0x000ff60003800200 */
[----:B------:R-:W-:Y:S01]  /*4f70*/  @!UPT UIADD3 URZ, UPT, UPT, URZ, URZ, URZ ;  /* 0x000000fffffff290 */ /* 0x000fe2000fffe0ff */
[----:B------:R-:W-:Y:S05]  /*4f80*/  @!P0 BRA `(.L_x_85) ;  /* 0x0000000000408947 */ /* 0x000fea0003800000 */
        /* <DEDUP_REMOVED lines=16> */
.L_x_85:
[----:B------:R-:W-:Y:S05]  /*5090*/  BSYNC.RECONVERGENT B6 ;  /* 0x0000000000067941 */ /* 0x000fea0003800200 */
.L_x_84:
[----:B------:R-:W-:Y:S01]  /*50a0*/  ISETP.NE.U32.AND P4, PT, R166, RZ, PT ;  /* 0x000000ffa600720c */ /* 0x000fe20003f85070 */
[----:B------:R-:W-:Y:S01]  /*50b0*/  UISETP.NE.AND UP2, UPT, UR50, URZ, UPT ;  /* 0x000000ff3200728c */ /* 0x000fe2000bf45270 */
[----:B------:R-:W-:Y:S01]  /*50c0*/  ISETP.NE.U32.AND P2, PT, RZ, UR38, PT ;  /* 0x00000026ff007c0c */ /* 0x000fe2000bf45070 */
[----:B------:R-:W-:Y:S01]  /*50d0*/  UISETP.NE.U32.AND UP1, UPT, UR44, URZ, UPT ;  /* 0x000000ff2c00728c */ /* 0x000fe2000bf25070 */
[----:B------:R-:W-:Y:S01]  /*50e0*/  ISETP.NE.AND.EX P4, PT, R167, RZ, PT, P4 ;  /* 0x000000ffa700720c */ /* 0x000fe20003f85340 */
[----:B------:R-:W-:Y:S01]  /*50f0*/  UPLOP3.LUT UP0, UPT, UPT, UPT, UPT, 0x40, 0x4 ;  /* 0x000000000004789c */ /* 0x000fe20003f0e870 */
[----:B------:R-:W-:Y:S01]  /*5100*/  ISETP.NE.AND.EX P2, PT, RZ, UR39, PT, P2 ;  /* 0x00000027ff007c0c */ /* 0x000fe2000bf45320 */
[----:B------:R-:W-:Y:S01]  /*5110*/  UISETP.NE.AND.EX UP1, UPT, UR45, URZ, UPT, UP1 ;  /* 0x000000ff2d00728c */ /* 0x000fe2000bf25310 */
[----:B------:R-:W-:Y:S04]  /*5120*/  PLOP3.LUT P1, PT, PT, PT, UP2, 0x80, 0x8 ;  /* 0x000000000008781c */ /* 0x000fe80003f2f028 */
[----:B------:R-:W-:Y:S06]  /*5130*/  @UP2 UPLOP3.LUT UP0, UPT, UPT, UPT, UP1, 0x80, 0x8 ;  /* 0x000000000008289c */ /* 0x000fec0003f0f010 */
[----:B------:R-:W-:Y:S01]  /*5140*/  PLOP3.LUT P0, PT, PT, PT, UP0, 0x80, 0x8 ;  /* 0x000000000008781c */ /* 0x000fe20003f0f008 */
[----:B------:R-:W-:Y:S01]  /*5150*/  @!UPT UIADD3 URZ, UPT, UPT, URZ, URZ, URZ ;  /* 0x000000fffffff290 */ /* 0x000fe2000fffe0ff */
[----:B------:R-:W-:Y:S11]  /*5160*/  BRA.U !UP1, `(.L_x_86) ;  /* 0x0000000109387547 */ /* 0x000ff6000b800000 */
[----:B------:R-:W-:Y:S01]  /*5170*/  UISETP.NE.U32.AND UP0, UPT, UR38, URZ, UPT ;  /* 0x000000ff2600728c */ /* 0x000fe2000bf05070 */
[----:B------:R-:W-:Y:S02]  /*5180*/  HFMA2 R0, -RZ, RZ, 0, 5.9604644775390625e-08 ;  /* 0x00000001ff007431 */ /* 0x000fe400000001ff */
[----:B------:R-:W-:Y:S01]  /*5190*/  IMAD.MOV.U32 R171, RZ, RZ, 0x1 ;  /* 0x00000001ffab7424 */ /* 0x000fe200078e00ff */
[----:B------:R-:W-:Y:S06]  /*51a0*/  UISETP.NE.AND.EX UP0, UPT, UR39, URZ, UPT, UP0 ;  /* 0x000000ff2700728c */ /* 0x000fec000bf05300 */
[----:B------:R-:W-:Y:S05]  /*51b0*/  PLOP3.LUT P3, PT, PT, PT, UP0, 0x80, 0x8 ;  /* 0x000000000008781c */ /* 0x000fea0003f6f008 */
[----:B------:R-:W1:Y:S01]  /*51c0*/  @UP0 LDCU.64 UR6, c[0x0][0x888] ;  /* 0x00011100ff0607ac */ /* 0x000e620008000a00 */
[----:B------:R-:W-:Y:S07]  /*51d0*/  @UP0 UIMAD UR4, UR36, UR44, URZ ;  /* 0x0000002c240402a4 */ /* 0x000fee000f8e02ff */
[----:B------:R-:W-:Y:S01]  /*51e0*/  @!P3 PRMT R171, R0, 0x7610, R171 ;  /* 0x0000761000abb816 */ /* 0x000fe200000000ab */
[----:B-1----:R-:W-:Y:S03]  /*51f0*/  @UP0 UIMAD.WIDE UR6, UR4, 0x4, UR6 ;  /* 0x00000004040608a5 */ /* 0x002fe6000f8e0206 */
[----:B------:R-:W1:Y:S03]  /*5200*/  @!UP0 LDCU UR4, c[0x0][0x880] ;  /* 0x00011000ff0487ac */ /* 0x000e660008000800 */
[----:B------:R-:W-:Y:S01]  /*5210*/  IMAD.U32 R2, RZ, RZ, UR6 ;  /* 0x00000006ff027e24 */ /* 0x000fe2000f8e00ff */
[----:B------:R-:W-:Y:S05]  /*5220*/  MOV R3, UR7 ;  /* 0x0000000700037c02 */ /* 0x000fea0008000f00 */
[----:B-----5:R2:W5:Y:S02]  /*5230*/  @P3 LDG.E R81, desc[UR46][R2.64] ;  /* 0x0000002e02513981 */ /* 0x020564000c1e1900 */
[----:B-12---:R-:W-:Y:S02]  /*5240*/  @!P3 IMAD.U32 R81, RZ, RZ, UR4 ;  /* 0x00000004ff51be24 */ /* 0x006fe4000f8e00ff */
.L_x_86:
[----:B------:R-:W-:Y:S05]  /*5250*/  @!P4 BRA `(.L_x_87) ;  /* 0x000000000020c947 */ /* 0x000fea0003800000 */
[----:B------:R-:W-:Y:S04]  /*5260*/  ISETP.NE.U32.AND P3, PT, R164, RZ, PT ;  /* 0x000000ffa400720c */ /* 0x000fe80003f65070 */
[----:B------:R-:W-:Y:S11]  /*5270*/  ISETP.NE.AND.EX P3, PT, R165, RZ, PT, P3 ;  /* 0x000000ffa500720c */ /* 0x000ff60003f65330 */
[----:B------:R-:W-:Y:S02]  /*5280*/  @!UPT UIADD3 URZ, UPT, UPT, URZ, URZ, URZ ;  /* 0x000000fffffff290 */ /* 0x000fe4000fffe0ff */
[----:B------:R-:W1:Y:S01]  /*5290*/  @P3 LDC.64 R2, c[0x0][0x8a8] ;  /* 0x00022a00ff023b82 */ /* 0x000e620000000a00 */
[----:B------:R-:W-:Y:S04]  /*52a0*/  @P3 IMAD R0, R166, UR36, RZ ;  /* 0x00000024a6003c24 */ /* 0x000fe8000f8e02ff */
[----:B-1----:R-:W-:Y:S05]  /*52b0*/  @P3 IMAD.WIDE R2, R0, 0x4, R2 ;  /* 0x0000000400023825 */ /* 0x002fea00078e0202 */
[----:B-----5:R1:W5:Y:S02]  /*52c0*/  @P3 LDG.E R78, desc[UR46][R2.64] ;  /* 0x0000002e024e3981 */ /* 0x020364000c1e1900 */
[----:B-1----:R-:W2:Y:S02]  /*52d0*/  @!P3 LDC R78, c[0x0][0x8a0] ;  /* 0x00022800ff4ebb82 */ /* 0x002ea40000000800 */
.L_x_87:
[----:B-----5:R-:W-:Y:S01]  /*52e0*/  FSETP.NEU.AND P4, PT, R81, RZ, PT ;  /* 0x000000ff5100720b */ /* 0x020fe20003f8d000 */
[----:B------:R-:W-:Y:S01]  /*52f0*/  BSSY B1, `(.L_x_88) ;  /* 0x0000047000017945 */ /* 0x000fe20003800000 */
[----:B------:R-:W-:Y:S01]  /*5300*/  SEL R5, RZ, 0xffffffff, P2 ;  /* 0xffffffffff057807 */ /* 0x000fe20001000000 */
[----:B------:R-:W-:Y:S01]  /*5310*/  IMAD.MOV.U32 R208, RZ, RZ, 0x1 ;  /* 0x00000001ffd07424 */ /* 0x000fe200078e00ff */
[----:B------:R-:W-:Y:S01]  /*5320*/  LOP3.LUT P3, RZ, R171, 0xff, RZ, 0xc0, !PT ;  /* 0x000000ffabff7812 */ /* 0x000fe2000786c0ff */
[C---:B------:R-:W-:Y:S01]  /*5330*/  IMAD R80, R76.reuse, 0x80, R79 ;  /* 0x000000804c507824 */ /* 0x040fe200078e024f */
[----:B------:R-:W-:Y:S02]  /*5340*/  @P1 SEL R0, RZ, 0xffffffff, P4 ;  /* 0xffffffffff001807 */ /* 0x000fe40002000000 */
[----:B------:R-:W-:Y:S02]  /*5350*/  CS2R R162, SRZ ;  /* 0x0000000000a27805 */ /* 0x000fe4000001ff00 */
[----:B------:R-:W-:Y:S02]  /*5360*/  LEA R3, R181, UR49, 0x3 ;  /* 0x00000031b5037c11 */ /* 0x000fe4000f8e18ff */
[----:B------:R-:W-:Y:S02]  /*5370*/  CS2R R160, SRZ ;  /* 0x0000000000a07805 */ /* 0x000fe4000001ff00 */
[----:B------:R-:W-:Y:S02]  /*5380*/  @P0 SEL R0, R5, R0, !P3 ;  /* 0x0000000005000207 */ /* 0x000fe40005800000 */
[----:B------:R-:W-:Y:S02]  /*5390*/  CS2R R158, SRZ ;  /* 0x00000000009e7805 */ /* 0x000fe4000001ff00 */
[----:B------:R-:W-:Y:S02]  /*53a0*/  LEA R207, R76, UR49, 0x3 ;  /* 0x000000314ccf7c11 */ /* 0x000fe4000f8e18ff */
[----:B------:R-:W-:Y:S02]  /*53b0*/  CS2R R156, SRZ ;  /* 0x00000000009c7805 */ /* 0x000fe4000001ff00 */
[----:B------:R-:W-:Y:S02]  /*53c0*/  @P1 LOP3.LUT R0, R0, 0x1, RZ, 0xc0, !PT ;  /* 0x0000000100001812 */ /* 0x000fe400078ec0ff */
[----:B------:R-:W-:Y:S02]  /*53d0*/  CS2R R154, SRZ ;  /* 0x00000000009a7805 */ /* 0x000fe4000001ff00 */
[----:B------:R-:W-:Y:S02]  /*53e0*/  SHF.L.U32 R2, R183, 0x1f, RZ ;  /* 0x0000001fb7027819 */ /* 0x000fe400000006ff */
[----:B------:R-:W-:Y:S02]  /*53f0*/  CS2R R152, SRZ ;  /* 0x0000000000987805 */ /* 0x000fe4000001ff00 */
[----:B------:R-:W-:Y:S02]  /*5400*/  ISETP.NE.U32.OR P6, PT, R0, 0x1, !P1 ;  /* 0x000000010000780c */ /* 0x000fe40004fc5470 */
[----:B------:R-:W-:Y:S02]  /*5410*/  CS2R R150, SRZ ;  /* 0x0000000000967805 */ /* 0x000fe4000001ff00 */
[----:B------:R-:W-:Y:S02]  /*5420*/  PLOP3.LUT P2, PT, PT, PT, UP1, 0x80, 0x8 ;  /* 0x000000000008781c */ /* 0x000fe40003f4f018 */
[----:B------:R-:W-:Y:S02]  /*5430*/  CS2R R148, SRZ ;  /* 0x0000000000947805 */ /* 0x000fe4000001ff00 */
[----:B------:R-:W-:Y:S02]  /*5440*/  SEL R0, RZ, 0xffffffff, P4 ;  /* 0xffffffffff007807 */ /* 0x000fe40002000000 */
[----:B------:R-:W-:Y:S03]  /*5450*/  P2R R184, PR, RZ, 0x40 ;  /* 0x00000040ffb87803 */ /* 0x000fe60000000000 */
[----:B------:R-:W-:Y:S04]  /*5460*/  @P6 SHF.L.U32 R4, R180, 0x1f, RZ ;  /* 0x0000001fb4046819 */ /* 0x000fe800000006ff */
[----:B------:R-:W-:Y:S01]  /*5470*/  @P2 SEL R0, R5, R0, !P3 ;  /* 0x0000000005002207 */ /* 0x000fe20005800000 */
[----:B------:R-:W1:Y:S03]  /*5480*/  @P6 SYNCS.PHASECHK.TRANS64.TRYWAIT P1, [R3+URZ+0x60], R4 ;  /* 0x00006004030065a7 */ /* 0x000e6600080211ff */
[----:B------:R-:W-:Y:S04]  /*5490*/  LOP3.LUT R0, R0, 0x1, RZ, 0xc0, !PT ;  /* 0x0000000100007812 */ /* 0x000fe800078ec0ff */
[----:B------:R-:W-:Y:S04]  /*54a0*/  ISETP.NE.U32.AND P5, PT, R0, 0x1, PT ;  /* 0x000000010000780c */ /* 0x000fe80003fa5070 */
[----:B------:R-:W-:Y:S01]  /*54b0*/  P2R R209, PR, RZ, 0x20 ;  /* 0x00000020ffd17803 */ /* 0x000fe20000000000 */
[----:B------:R3:W4:Y:S01]  /*54c0*/  SYNCS.PHASECHK.TRANS64.TRYWAIT P0, [R207+URZ+0xb0], R2 ;  /* 0x0000b002cf0075a7 */ /* 0x00072200080011ff */
[----:B-1----:R-:W-:Y:S01]  /*54d0*/  @P6 SEL R208, RZ, 0x1, !P1 ;  /* 0x00000001ffd06807 */ /* 0x002fe20004800000 */
[----:B---3--:R-:W-:Y:S06]  /*54e0*/  @!P6 BRA `(.L_x_89) ;  /* 0x00000000009ce947 */ /* 0x008fec0003800000 */
[----:B------:R-:W-:Y:S01]  /*54f0*/  @P5 IMAD R6, R181, 0x2000, R190 ;  /* 0x00002000b5065824 */ /* 0x000fe200078e02be */
[----:B------:R-:W-:Y:S01]  /*5500*/  ISETP.NE.AND P1, PT, R208, RZ, PT ;  /* 0x000000ffd000720c */ /* 0x000fe20003f25270 */
[----:B------:R-:W-:Y:S01]  /*5510*/  BSSY B0, `(.L_x_90) ;  /* 0x0000010000007945 */ /* 0x000fe20003800000 */
[----:B------:R-:W-:Y:S01]  /*5520*/  CS2R R150, SRZ ;  /* 0x0000000000967805 */ /* 0x000fe2000001ff00 */
[--C-:B------:R-:W-:Y:S01]  /*5530*/  @P5 IMAD R7, R191, -0x10, R6.reuse ;  /* 0xfffffff0bf075824 */ /* 0x100fe200078e0206 */
[----:B------:R-:W-:Y:S01]  /*5540*/  CS2R R148, SRZ ;  /* 0x0000000000947805 */ /* 0x000fe2000001ff00 */
[----:B------:R-:W-:Y:S01]  /*5550*/  @P5 IMAD R5, R189, -0x10, R6 ;  /* 0xfffffff0bd055824 */ /* 0x000fe200078e0206 */
[----:B------:R-:W-:Y:S01]  /*5560*/  CS2R R158, SRZ ;  /* 0x00000000009e7805 */ /* 0x000fe2000001ff00 */
[----:B------:R-:W-:Y:S01]  /*5570*/  @P5 IMAD R4, R188, 0x10, R7 ;  /* 0x00000010bc045824 */ /* 0x000fe200078e0207 */
[----:B------:R-:W-:Y:S02]  /*5580*/  CS2R R156, SRZ ;  /* 0x00000000009c7805 */ /* 0x000fe4000001ff00 */
[----:B------:R-:W-:Y:S02]  /*5590*/  CS2R R154, SRZ ;  /* 0x00000000009a7805 */ /* 0x000fe4000001ff00 */
[----:B------:R-:W-:Y:S02]  /*55a0*/  CS2R R152, SRZ ;  /* 0x0000000000987805 */ /* 0x000fe4000001ff00 */
[----:B------:R-:W-:Y:S02]  /*55b0*/  CS2R R162, SRZ ;  /* 0x0000000000a27805 */ /* 0x000fe4000001ff00 */
[----:B------:R-:W-:Y:S01]  /*55c0*/  CS2R R160, SRZ ;  /* 0x0000000000a07805 */ /* 0x000fe2000001ff00 */
[----:B------:R-:W-:Y:S06]  /*55d0*/  @P1 BRA `(.L_x_91) ;  /* 0x00000000000c1947 */ /* 0x000fec0003800000 */
[----:B------:R-:W-:Y:S04]  /*55e0*/  SHF.L.U32 R0, R180, 0x1f, RZ ;  /* 0x0000001fb4007819 */ /* 0x000fe800000006ff */
[----:B------:R-:W1:Y:S02]  /*55f0*/  SYNCS.PHASECHK.TRANS64.TRYWAIT P1, [R3+URZ+0x60], R0 ;  /* 0x00006000030075a7 */ /* 0x000e6400080211ff */
[----:B-1----:R-:W-:Y:S05]  /*5600*/  @!P1 BRA `(.L_x_92) ;  /* 0x0000003400509947 */ /* 0x002fea0003800000 */
.L_x_91:
[----:B------:R-:W-:Y:S05]  /*5610*/  BSYNC B0 ;  /* 0x0000000000007941 */ /* 0x000fea0003800000 */
.L_x_90:
[----:B------:R-:W-:Y:S01]  /*5620*/  ISETP.NE.AND P1, PT, R209, RZ, PT ;  /* 0x000000ffd100720c */ /* 0x000fe20003f25270 */
[----:B-1----:R-:W-:Y:S02]  /*5630*/  VIADD R3, R3, 0x70 ;  /* 0x0000007003037836 */ /* 0x002fe40000000000 */
[----:B------:R-:W-:Y:S02]  /*5640*/  IMAD.U32 R0, RZ, RZ, UR37 ;  /* 0x00000025ff007e24 */ /* 0x000fe4000f8e00ff */
[----:B------:R-:W-:Y:S03]  /*5650*/  VIADD R181, R181, 0x1 ;  /* 0x00000001b5b57836 */ /* 0x000fe60000000000 */
[----:B------:R-:W-:Y:S05]  /*5660*/  PRMT R0, R0, 0x654, R3 ;  /* 0x0000065400007816 */ /* 0x000fea0000000003 */
[----:B------:R1:W3:Y:S04]  /*5670*/  @P1 LDS.128 R148, [R6] ;  /* 0x0000000006941984 */ /* 0x0002e80000000c00 */
[----:B------:R1:W1:Y:S04]  /*5680*/  @P1 LDS.128 R156, [R5+0x20] ;  /* 0x00002000059c1984 */ /* 0x0002680000000c00 */
[----:B------:R1:W1:Y:S04]  /*5690*/  @P1 LDS.128 R152, [R7+0x10] ;  /* 0x0000100007981984 */ /* 0x0002680000000c00 */
[----:B------:R1:W1:Y:S01]  /*56a0*/  @P1 LDS.128 R160, [R4+0x10] ;  /* 0x0000100004a01984 */ /* 0x0002620000000c00 */
[C---:B------:R-:W-:Y:S01]  /*56b0*/  ISETP.NE.AND P1, PT, R181.reuse, 0x2, PT ;  /* 0x00000002b500780c */ /* 0x040fe20003f25270 */
[----:B------:R-:W-:Y:S01]  /*56c0*/  @!PT LDS RZ, [RZ] ;  /* 0x00000000fffff984 */ /* 0x000fe20000000800 */
[----:B------:R-:W-:Y:S01]  /*56d0*/  @!PT LDS RZ, [RZ] ;  /* 0x00000000fffff984 */ /* 0x000fe20000000800 */
[----:B------:R-:W-:Y:S01]  /*56e0*/  @!PT LDS RZ, [RZ] ;  /* 0x00000000fffff984 */ /* 0x000fe20000000800 */
[----:B------:R-:W-:Y:S01]  /*56f0*/  @!PT LDS RZ, [RZ] ;  /* 0x00000000fffff984 */ /* 0x000fe20000000800 */
[----:B------:R5:W-:Y:S06]  /*5700*/  MEMBAR.ALL.CTA ;  /* 0x0000000000007992 */ /* 0x000bec0000008000 */
[----:B-----5:R-:W5:Y:S01]  /*5710*/  FENCE.VIEW.ASYNC.S ;  /* 0x00000000000073c6 */ /* 0x020f620000000000 */
[----:B------:R-:W-:Y:S02]  /*5720*/  SEL R3, RZ, 0x1, P1 ;  /* 0x00000001ff037807 */ /* 0x000fe40000800000 */
[----:B------:R-:W-:Y:S02]  /*5730*/  SEL R181, R181, RZ, P1 ;  /* 0x000000ffb5b57207 */ /* 0x000fe40000800000 */
[----:B------:R-:W-:Y:S01]  /*5740*/  LOP3.LUT R180, R180, R3, RZ, 0x3c, !PT ;  /* 0x00000003b4b47212 */ /* 0x000fe200078e3cff */
[----:B-----5:R1:W-:Y:S06]  /*5750*/  SYNCS.ARRIVE.TRANS64.RED.A1T0 RZ, [R0+URZ], RZ ;  /* 0x000000ff00ff79a7 */ /* 0x0203ec00081004ff */
.L_x_89:
[----:B------:R-:W-:Y:S05]  /*5760*/  BSYNC B1 ;  /* 0x0000000000017941 */ /* 0x000fea0003800000 */
.L_x_88:
[----:B-1----:R-:W-:Y:S04]  /*5770*/  SHF.R.U32.HI R0, RZ, 0x15, R80 ;  /* 0x00000015ff007819 */ /* 0x002fe80000011650 */
[----:B------:R-:W-:Y:S01]  /*5780*/  LOP3.LUT P1, RZ, R0, 0x3, R173, 0x48, !PT ;  /* 0x0000000300ff7812 */ /* 0x000fe200078248ad */
[----:B------:R-:W-:Y:S01]  /*5790*/  @!UPT UIADD3 URZ, UPT, UPT, URZ, URZ, URZ ;  /* 0x000000fffffff290 */ /* 0x000fe2000fffe0ff */
[----:B----4-:R-:W-:Y:S11]  /*57a0*/  @P0 BRA `(.L_x_93) ;  /* 0x0000000000080947 */ /* 0x010ff60003800000 */
[----:B------:R-:W1:Y:S02]  /*57b0*/  SYNCS.PHASECHK.TRANS64.TRYWAIT P0, [R207+URZ+0xb0], R2 ;  /* 0x0000b002cf0075a7 */ /* 0x000e6400080011ff */
[----:B-1----:R-:W-:Y:S05]  /*57c0*/  @!P0 BRA `(.L_x_94) ;  /* 0x0000003000f48947 */ /* 0x002fea0003800000 */
.L_x_93:
[----:B------:R-:W-:Y:S04]  /*57d0*/  BSSY.RECONVERGENT B6, `(.L_x_95) ;  /* 0x0000012000067945 */ /* 0x000fe80003800200 */
[----:B------:R-:W-:Y:S05]  /*57e0*/  @!P1 BRA `(.L_x_96) ;  /* 0x0000000000409947 */ /* 0x000fea0003800000 */
[----:B------:R-:W4:Y:S01]  /*57f0*/  LDCU.64 UR8, c[0x4][0x70] ;  /* 0x01000e00ff0877ac */ /* 0x000f220008000a00 */
[----:B------:R-:W-:Y:S01]  /*5800*/  MOV R3, 0x0 ;  /* 0x0000000000037802 */ /* 0x000fe20000000f00 */
[----:B------:R-:W-:Y:S02]  /*5810*/  HFMA2 R12, -RZ, RZ, 0, 5.9604644775390625e-08 ;  /* 0x00000001ff0c7431 */ /* 0x000fe400000001ff */
[----:B------:R-:W-:Y:S02]  /*5820*/  IMAD.MOV.U32 R8, RZ, RZ, 0x192 ;  /* 0x00000192ff087424 */ /* 0x000fe400078e00ff */
[----:B------:R-:W-:Y:S01]  /*5830*/  IMAD.MOV.U32 R13, RZ, RZ, RZ ;  /* 0x000000ffff0d7224 */ /* 0x000fe200078e00ff */
[----:B------:R-:W5:Y:S01]  /*5840*/  LDCU.64 UR6, c[0x4][0x78] ;  /* 0x01000f00ff0677ac */ /* 0x000f620008000a00 */
[----:B-1----:R-:W1:Y:S01]  /*5850*/  LDC.64 R2, c[0x4][R3] ;  /* 0x0100000003027b82 */ /* 0x002e620000000a00 */
[----:B------:R-:W2:Y:S01]  /*5860*/  LDCU.64 UR4, c[0x4][0x10] ;  /* 0x01000200ff0477ac */ /* 0x000ea20008000a00 */
[----:B----4-:R-:W-:Y:S01]  /*5870*/  MOV R5, UR9 ;  /* 0x0000000900057c02 */ /* 0x010fe20008000f00 */
[----:B------:R-:W-:Y:S01]  /*5880*/  IMAD.U32 R4, RZ, RZ, UR8 ;  /* 0x00000008ff047e24 */ /* 0x000fe2000f8e00ff */
[----:B-----5:R-:W-:Y:S01]  /*5890*/  MOV R7, UR7 ;  /* 0x0000000700077c02 */ /* 0x020fe20008000f00 */
[----:B------:R-:W-:Y:S01]  /*58a0*/  IMAD.U32 R6, RZ, RZ, UR6 ;  /* 0x00000006ff067e24 */ /* 0x000fe2000f8e00ff */
[----:B--2---:R-:W-:Y:S01]  /*58b0*/  MOV R11, UR5 ;  /* 0x00000005000b7c02 */ /* 0x004fe20008000f00 */
[----:B------:R-:W-:Y:S02]  /*58c0*/  IMAD.U32 R10, RZ, RZ, UR4 ;  /* 0x00000004ff0a7e24 */ /* 0x000fe4000f8e00ff */
[----:B------:R-:W-:Y:S07]  /*58d0*/  LEPC R20, `(.L_x_96) ;  /* 0x000000001014794e */ /* 0x000fee0000000000 */
[----:B-1-3--:R-:W-:Y:S05]  /*58e0*/  CALL.ABS.NOINC R2 ;  /* 0x0000000002007343 */ /* 0x00afea0003c00000 */
.L_x_96:
[----:B------:R-:W-:Y:S05]  /*58f0*/  BSYNC.RECONVERGENT B6 ;  /* 0x0000000000067941 */ /* 0x000fea0003800200 */
.L_x_95:
[-C--:B---3--:R-:W-:Y:S01]  /*5900*/  F2FP.F16.E5M2.UNPACK_B R83, R148.reuse ;  /* 0x00000094ff53723e */ /* 0x088fe200020004ff */
[----:B------:R-:W-:Y:S05]  /*5910*/  WARPSYNC.ALL ;  /* 0x0000000000007948 */ /* 0x000fea0003800000 */
[----:B------:R-:W-:Y:S01]  /*5920*/  R2UR UR4, R80 ;  /* 0x00000000500472ca */ /* 0x000fe200000e0000 */
[--C-:B------:R-:W-:Y:S01]  /*5930*/  HADD2.F32 R82, -RZ, R83.reuse.H0_H0 ;  /* 0x20000053ff527230 */ /* 0x100fe20000004100 */
[----:B------:R-:W-:Y:S01]  /*5940*/  F2FP.F16.E5M2.UNPACK_B R85, R148.H1 ;  /* 0x00000094ff55723e */ /* 0x000fe200030004ff */
[----:B------:R-:W-:Y:S01]  /*5950*/  HADD2.F32 R83, -RZ, R83.H1_H1 ;  /* 0x30000053ff537230 */ /* 0x000fe20000004100 */
[-C--:B------:R-:W-:Y:S01]  /*5960*/  F2FP.F16.E5M2.UNPACK_B R87, R149.reuse ;  /* 0x00000095ff57723e */ /* 0x080fe200020004ff */
[----:B------:R-:W-:Y:S01]  /*5970*/  BSSY.RECONVERGENT B0, `(.L_x_97) ;  /* 0x000011d000007945 */ /* 0x000fe20003800200 */
[----:B------:R-:W-:Y:S01]  /*5980*/  F2FP.F16.E5M2.UNPACK_B R89, R149.H1 ;  /* 0x00000095ff59723e */ /* 0x000fe200030004ff */
[----:B------:R-:W-:Y:S01]  /*5990*/  HADD2.F32 R84, -RZ, R85.H0_H0 ;  /* 0x20000055ff547230 */ /* 0x000fe20000004100 */
[-C--:B------:R-:W-:Y:S01]  /*59a0*/  F2FP.F16.E5M2.UNPACK_B R91, R150.reuse ;  /* 0x00000096ff5b723e */ /* 0x080fe200020004ff */
[----:B------:R-:W-:Y:S01]  /*59b0*/  HADD2.F32 R88, -RZ, R87.H1_H1 ;  /* 0x30000057ff587230 */ /* 0x000fe20000004100 */
[----:B------:R-:W-:Y:S01]  /*59c0*/  F2FP.F16.E5M2.UNPACK_B R93, R150.H1 ;  /* 0x00000096ff5d723e */ /* 0x000fe200030004ff */
[----:B------:R-:W-:Y:S01]  /*59d0*/  HADD2.F32 R86, -RZ, R85.H1_H1 ;  /* 0x30000055ff567230 */ /* 0x000fe20000004100 */
[-C--:B------:R-:W-:Y:S01]  /*59e0*/  F2FP.F16.E5M2.UNPACK_B R95, R151.reuse ;  /* 0x00000097ff5f723e */ /* 0x080fe200020004ff */
[----:B------:R-:W2:Y:S01]  /*59f0*/  LDTM.x64 R4, tmem[UR4] ;  /* 0x00000004000479ee */ /* 0x000ea20008340000 */
[----:B------:R-:W-:Y:S01]  /*5a00*/  F2FP.F16.E5M2.UNPACK_B R97, R151.H1 ;  /* 0x00000097ff61723e */ /* 0x000fe200030004ff */
[----:B------:R-:W-:Y:S01]  /*5a10*/  HADD2.F32 R85, -RZ, R87.H0_H0 ;  /* 0x20000057ff557230 */ /* 0x000fe20000004100 */
[-C--:B------:R-:W-:Y:S01]  /*5a20*/  F2FP.F16.E5M2.UNPACK_B R99, R152.reuse ;  /* 0x00000098ff63723e */ /* 0x080fe200020004ff */
[----:B------:R-:W-:Y:S01]  /*5a30*/  HADD2.F32 R87, -RZ, R89.H0_H0 ;  /* 0x20000059ff577230 */ /* 0x000fe20000004100 */
[----:B------:R-:W-:Y:S01]  /*5a40*/  F2FP.F16.E5M2.UNPACK_B R101, R152.H1 ;  /* 0x00000098ff65723e */ /* 0x000fe200030004ff */
[----:B------:R-:W-:Y:S01]  /*5a50*/  HADD2.F32 R92, -RZ, R91.H1_H1 ;  /* 0x3000005bff5c7230 */ /* 0x000fe20000004100 */
[----:B------:R-:W-:Y:S01]  /*5a60*/  ISETP.NE.AND P6, PT, R184, RZ, PT ;  /* 0x000000ffb800720c */ /* 0x000fe20003fc5270 */
[----:B------:R-:W-:Y:S01]  /*5a70*/  HADD2.F32 R96, -RZ, R95.H1_H1 ;  /* 0x3000005fff607230 */ /* 0x000fe20000004100 */
[----:B------:R-:W-:Y:S01]  /*5a80*/  SHF.L.U32 R211, R176, 0x4, RZ ;  /* 0x00000004b0d37819 */ /* 0x000fe200000006ff */
[----:B------:R-:W-:Y:S01]  /*5a90*/  HADD2.F32 R100, -RZ, R99.H1_H1 ;  /* 0x30000063ff647230 */ /* 0x000fe20000004100 */
[----:B------:R-:W-:Y:S01]  /*5aa0*/  SHF.L.U32 R219, R175, 0x4, RZ ;  /* 0x00000004afdb7819 */ /* 0x000fe200000006ff */
[----:B------:R-:W-:Y:S01]  /*5ab0*/  HADD2.F32 R90, -RZ, R89.H1_H1 ;  /* 0x30000059ff5a7230 */ /* 0x000fe20000004100 */
[C---:B------:R-:W-:Y:S01]  /*5ac0*/  IADD3 R204, PT, PT, R190.reuse, R211, RZ ;  /* 0x000000d3becc7210 */ /* 0x040fe20007ffe0ff */
[----:B------:R-:W-:Y:S01]  /*5ad0*/  HADD2.F32 R89, -RZ, R91.H0_H0 ;  /* 0x2000005bff597230 */ /* 0x000fe20000004100 */
[----:B------:R-:W-:Y:S01]  /*5ae0*/  IADD3 R206, PT, PT, R190, R219, RZ ;  /* 0x000000dbbece7210 */ /* 0x000fe20007ffe0ff */
[--C-:B------:R-:W-:Y:S01]  /*5af0*/  HADD2.F32 R91, -RZ, R93.reuse.H0_H0 ;  /* 0x2000005dff5b7230 */ /* 0x100fe20000004100 */
[----:B------:R-:W-:Y:S01]  /*5b00*/  SHF.L.U32 R217, R188, 0x4, RZ ;  /* 0x00000004bcd97819 */ /* 0x000fe200000006ff */
[----:B------:R-:W-:Y:S01]  /*5b10*/  HADD2.F32 R94, -RZ, R93.H1_H1 ;  /* 0x3000005dff5e7230 */ /* 0x000fe20000004100 */
[-C--:B------:R-:W-:Y:S01]  /*5b20*/  F2FP.F16.E5M2.UNPACK_B R103, R153.reuse ;  /* 0x00000099ff67723e */ /* 0x080fe200020004ff */
[----:B------:R-:W-:Y:S01]  /*5b30*/  HADD2.F32 R93, -RZ, R95.H0_H0 ;  /* 0x2000005fff5d7230 */ /* 0x000fe20000004100 */
[----:B------:R-:W-:Y:S01]  /*5b40*/  IADD3 R205, PT, PT, R217, R204, RZ ;  /* 0x000000ccd9cd7210 */ /* 0x000fe20007ffe0ff */
[----:B------:R-:W-:Y:S01]  /*5b50*/  HADD2.F32 R95, -RZ, R97.H0_H0 ;  /* 0x20000061ff5f7230 */ /* 0x000fe20000004100 */
[----:B------:R-:W-:Y:S01]  /*5b60*/  F2FP.F16.E5M2.UNPACK_B R105, R153.H1 ;  /* 0x00000099ff69723e */ /* 0x000fe200030004ff */
[C---:B--2---:R-:W-:Y:S01]  /*5b70*/  FMUL R0, R78.reuse, R4 ;  /* 0x000000044e007220 */ /* 0x044fe20000400000 */
[C---:B-1----:R-:W-:Y:S01]  /*5b80*/  FMUL R2, R78.reuse, R5 ;  /* 0x000000054e027220 */ /* 0x042fe20000400000 */
[C---:B------:R-:W-:Y:S01]  /*5b90*/  FMUL R4, R78.reuse, R8 ;  /* 0x000000084e047220 */ /* 0x040fe20000400000 */
[C---:B------:R-:W-:Y:S01]  /*5ba0*/  FMUL R5, R78.reuse, R9 ;  /* 0x000000094e057220 */ /* 0x040fe20000400000 */
[C---:B------:R-:W-:Y:S01]  /*5bb0*/  FFMA R0, R81.reuse, R82, R0 ;  /* 0x0000005251007223 */ /* 0x040fe20000000000 */
[C---:B------:R-:W-:Y:S01]  /*5bc0*/  FFMA R2, R81.reuse, R83, R2 ;  /* 0x0000005351027223 */ /* 0x040fe20000000002 */
[C---:B------:R-:W-:Y:S01]  /*5bd0*/  FMUL R8, R78.reuse, R12 ;  /* 0x0000000c4e087220 */ /* 0x040fe20000400000 */
[C---:B------:R-:W-:Y:S01]  /*5be0*/  FMUL R9, R78.reuse, R13 ;  /* 0x0000000d4e097220 */ /* 0x040fe20000400000 */
[C---:B------:R-:W-:Y:S01]  /*5bf0*/  FMUL R12, R78.reuse, R16 ;  /* 0x000000104e0c7220 */ /* 0x040fe20000400000 */
[C---:B------:R-:W-:Y:S01]  /*5c00*/  FMUL R13, R78.reuse, R17 ;  /* 0x000000114e0d7220 */ /* 0x040fe20000400000 */
[C---:B------:R-:W-:Y:S01]  /*5c10*/  FMUL R16, R78.reuse, R20 ;  /* 0x000000144e107220 */ /* 0x040fe20000400000 */
[C---:B------:R-:W-:Y:S01]  /*5c20*/  FMUL R17, R78.reuse, R21 ;  /* 0x000000154e117220 */ /* 0x040fe20000400000 */
[----:B------:R-:W-:Y:S02]  /*5c30*/  HADD2.F32 R104, -RZ, R103.H1_H1 ;  /* 0x30000067ff687230 */ /* 0x000fe40000004100 */
[C---:B------:R-:W-:Y:S01]  /*5c40*/  FMUL R20, R78.reuse, R24 ;  /* 0x000000184e147220 */ /* 0x040fe20000400000 */
[C---:B------:R-:W-:Y:S01]  /*5c50*/  FMUL R21, R78.reuse, R25 ;  /* 0x000000194e157220 */ /* 0x040fe20000400000 */
[C---:B------:R-:W-:Y:S01]  /*5c60*/  FMUL R24, R78.reuse, R28 ;  /* 0x0000001c4e187220 */ /* 0x040fe20000400000 */
[C---:B------:R-:W-:Y:S01]  /*5c70*/  FMUL R25, R78.reuse, R29 ;  /* 0x0000001d4e197220 */ /* 0x040fe20000400000 */
[C---:B------:R-:W-:Y:S01]  /*5c80*/  FMUL R28, R78.reuse, R32 ;  /* 0x000000204e1c7220 */ /* 0x040fe20000400000 */
[C---:B------:R-:W-:Y:S01]  /*5c90*/  FMUL R29, R78.reuse, R33 ;  /* 0x000000214e1d7220 */ /* 0x040fe20000400000 */
[C---:B------:R-:W-:Y:S01]  /*5ca0*/  FMUL R32, R78.reuse, R36 ;  /* 0x000000244e207220 */ /* 0x040fe20000400000 */
[----:B------:R-:W-:Y:S01]  /*5cb0*/  F2FP.F16.E5M2.UNPACK_B R107, R154 ;  /* 0x0000009aff6b723e */ /* 0x000fe200020004ff */
[C---:B------:R-:W-:Y:S01]  /*5cc0*/  FMUL R33, R78.reuse, R37 ;  /* 0x000000254e217220 */ /* 0x040fe20000400000 */
[C---:B------:R-:W-:Y:S01]  /*5cd0*/  FMUL R36, R78.reuse, R40 ;  /* 0x000000284e247220 */ /* 0x040fe20000400000 */
[----:B------:R-:W-:Y:S01]  /*5ce0*/  F2FP.F16.E5M2.UNPACK_B R109, R154.H1 ;  /* 0x0000009aff6d723e */ /* 0x000fe200030004ff */
[C---:B------:R-:W-:Y:S01]  /*5cf0*/  FMUL R37, R78.reuse, R41 ;  /* 0x000000294e257220 */ /* 0x040fe20000400000 */
[----:B------:R-:W-:Y:S02]  /*5d00*/  HADD2.F32 R108, -RZ, R107.H1_H1 ;  /* 0x3000006bff6c7230 */ /* 0x000fe40000004100 */
        /* <DEDUP_REMOVED lines=26> */
[C---:B------:R-:W-:Y:S01]  /*5eb0*/  FFMA R3, R81.reuse, R84, R3 ;  /* 0x0000005451037223 */ /* 0x040fe20000000003 */
[C---:B------:R-:W-:Y:S01]  /*5ec0*/  FFMA R7, R81.reuse, R86, R7 ;  /* 0x0000005651077223 */ /* 0x040fe20000000007 */
[----:B------:R-:W-:Y:S01]  /*5ed0*/  F2FP.F16.E5M2.UNPACK_B R127, R159 ;  /* 0x0000009fff7f723e */ /* 0x000fe200020004ff */
[C---:B------:R-:W-:Y:S01]  /*5ee0*/  FFMA R4, R81.reuse, R85, R4 ;  /* 0x0000005551047223 */ /* 0x040fe20000000004 */
[C---:B------:R-:W-:Y:S01]  /*5ef0*/  FFMA R5, R81.reuse, R88, R5 ;  /* 0x0000005851057223 */ /* 0x040fe20000000005 */
[----:B------:R-:W-:Y:S01]  /*5f00*/  F2FP.F16.E5M2.UNPACK_B R129, R159.H1 ;  /* 0x0000009fff81723e */ /* 0x000fe200030004ff */
[----:B------:R-:W-:Y:S01]  /*5f10*/  FFMA R6, R81, R87, R6 ;  /* 0x0000005751067223 */ /* 0x000fe20000000006 */
[----:B------:R-:W-:Y:S01]  /*5f20*/  F2FP.SATFINITE.E5M2.F32.PACK_AB_MERGE_C R185, R7, R3, RZ ;  /* 0x0000000307b9723e */ /* 0x000fe200048060ff */
[----:B------:R-:W-:Y:S02]  /*5f30*/  HADD2.F32 R124, -RZ, R123.H1_H1 ;  /* 0x3000007bff7c7230 */ /* 0x000fe40000004100 */
[----:B------:R-:W-:Y:S01]  /*5f40*/  FMUL R11, R78, R11 ;  /* 0x0000000b4e0b7220 */ /* 0x000fe20000400000 */
[----:B------:R-:W-:Y:S01]  /*5f50*/  HADD2.F32 R128, -RZ, R127.H1_H1 ;  /* 0x3000007fff807230 */ /* 0x000fe20000004100 */
[----:B------:R-:W-:Y:S01]  /*5f60*/  F2FP.SATFINITE.E5M2.F32.PACK_AB_MERGE_C R184, R2, R0, R185 ;  /* 0x0000000002b8723e */ /* 0x000fe200048060b9 */
[C---:B------:R-:W-:Y:S01]  /*5f70*/  FMUL R10, R78.reuse, R14 ;  /* 0x0000000e4e0a7220 */ /* 0x040fe20000400000 */
[C---:B------:R-:W-:Y:S01]  /*5f80*/  FFMA R11, R81.reuse, R90, R11 ;  /* 0x0000005a510b7223 */ /* 0x040fe2000000000b */
[C---:B------:R-:W-:Y:S01]  /*5f90*/  FFMA R8, R81.reuse, R89, R8 ;  /* 0x0000005951087223 */ /* 0x040fe20000000008 */
[----:B------:R-:W-:Y:S01]  /*5fa0*/  FFMA R9, R81, R92, R9 ;  /* 0x0000005c51097223 */ /* 0x000fe20000000009 */
[----:B------:R-:W-:Y:S01]  /*5fb0*/  F2FP.F16.E5M2.UNPACK_B R131, R160 ;  /* 0x000000a0ff83723e */ /* 0x000fe200020004ff */
[----:B------:R-:W-:Y:S01]  /*5fc0*/  HADD2.F32 R98, -RZ, R97.H1_H1 ;  /* 0x30000061ff627230 */ /* 0x000fe20000004100 */
[----:B------:R-:W-:Y:S01]  /*5fd0*/  F2FP.SATFINITE.E5M2.F32.PACK_AB_MERGE_C R186, R11, R6, RZ ;  /* 0x000000060bba723e */ /* 0x000fe200048060ff */
[----:B------:R-:W-:Y:S01]  /*5fe0*/  FFMA R10, R81, R91, R10 ;  /* 0x0000005b510a7223 */ /* 0x000fe2000000000a */
[----:B------:R-:W-:Y:S02]  /*5ff0*/  HADD2.F32 R97, -RZ, R99.H0_H0 ;  /* 0x20000063ff617230 */ /* 0x000fe40000004100 */
[C---:B------:R-:W-:Y:S01]  /*6000*/  FMUL R15, R78.reuse, R15 ;  /* 0x0000000f4e0f7220 */ /* 0x040fe20000400000 */
[----:B------:R-:W-:Y:S01]  /*6010*/  F2FP.SATFINITE.E5M2.F32.PACK_AB_MERGE_C R185, R5, R4, R186 ;  /* 0x0000000405b9723e */ /* 0x000fe200048060ba */
[----:B------:R-:W-:Y:S02]  /*6020*/  HADD2.F32 R132, -RZ, R131.H1_H1 ;  /* 0x30000083ff847230 */ /* 0x000fe40000004100 */
[C---:B------:R-:W-:Y:S01]  /*6030*/  FMUL R14, R78.reuse, R18 ;  /* 0x000000124e0e7220 */ /* 0x040fe20000400000 */
[C---:B------:R-:W-:Y:S01]  /*6040*/  FFMA R15, R81.reuse, R94, R15 ;  /* 0x0000005e510f7223 */ /* 0x040fe2000000000f */
[C---:B------:R-:W-:Y:S01]  /*6050*/  FFMA R12, R81.reuse, R93, R12 ;  /* 0x0000005d510c7223 */ /* 0x040fe2000000000c */
[----:B------:R-:W-:Y:S01]  /*6060*/  FFMA R13, R81, R96, R13 ;  /* 0x00000060510d7223 */ /* 0x000fe2000000000d */
[----:B------:R-:W-:Y:S01]  /*6070*/  F2FP.F16.E5M2.UNPACK_B R133, R160.H1 ;  /* 0x000000a0ff85723e */ /* 0x000fe200030004ff */
[--C-:B------:R-:W-:Y:S01]  /*6080*/  HADD2.F32 R99, -RZ, R101.reuse.H0_H0 ;  /* 0x20000065ff637230 */ /* 0x100fe20000004100 */
[----:B------:R-:W-:Y:S01]  /*6090*/  F2FP.SATFINITE.E5M2.F32.PACK_AB_MERGE_C R186, R15, R10, RZ ;  /* 0x0000000a0fba723e */ /* 0x000fe200048060ff */
[----:B------:R-:W-:Y:S01]  /*60a0*/  FFMA R14, R81, R95, R14 ;  /* 0x0000005f510e7223 */ /* 0x000fe2000000000e */
[C---:B------:R-:W-:Y:S01]  /*60b0*/  FMUL R19, R78.reuse, R19 ;  /* 0x000000134e137220 */ /* 0x040fe20000400000 */
[----:B------:R-:W-:Y:S01]  /*60c0*/  HADD2.F32 R102, -RZ, R101.H1_H1 ;  /* 0x30000065ff667230 */ /* 0x000fe20000004100 */
[----:B------:R-:W-:Y:S01]  /*60d0*/  F2FP.SATFINITE.E5M2.F32.PACK_AB_MERGE_C R186, R9, R8, R186 ;  /* 0x0000000809ba723e */ /* 0x000fe200048060ba */
[----:B------:R-:W-:Y:S02]  /*60e0*/  HADD2.F32 R101, -RZ, R103.H0_H0 ;  /* 0x20000067ff657230 */ /* 0x000fe40000004100 */
[C---:B------:R-:W-:Y:S01]  /*60f0*/  FFMA R19, R81.reuse, R98, R19 ;  /* 0x0000006251137223 */ /* 0x040fe20000000013 */
[C---:B------:R-:W-:Y:S01]  /*6100*/  FFMA R16, R81.reuse, R97, R16 ;  /* 0x0000006151107223 */ /* 0x040fe20000000010 */
[----:B------:R-:W-:Y:S01]  /*6110*/  FFMA R17, R81, R100, R17 ;  /* 0x0000006451117223 */ /* 0x000fe20000000011 */
[C---:B------:R-:W-:Y:S01]  /*6120*/  FMUL R18, R78.reuse, R22 ;  /* 0x000000164e127220 */ /* 0x040fe20000400000 */
[----:B------:R-:W-:Y:S01]  /*6130*/  F2FP.F16.E5M2.UNPACK_B R135, R161 ;  /* 0x000000a1ff87723e */ /* 0x000fe200020004ff */
        /* <DEDUP_REMOVED lines=10> */
[----:B------:R1:W-:Y:S01]  /*61e0*/  STS.128 [R172+UR49+0x4200], R184 ;  /* 0x004200b8ac007988 */ /* 0x0003e20008000c31 */
[----:B------:R-:W-:Y:S01]  /*61f0*/  HADD2.F32 R136, -RZ, R135.H1_H1 ;  /* 0x30000087ff887230 */ /* 0x000fe20000004100 */
[----:B------:R-:W-:Y:S01]  /*6200*/  F2FP.SATFINITE.E5M2.F32.PACK_AB_MERGE_C R196, R23, R18, RZ ;  /* 0x0000001217c4723e */ /* 0x000fe200048060ff */
[C---:B------:R-:W-:Y:S01]  /*6210*/  FMUL R22, R78.reuse, R26 ;  /* 0x0000001a4e167220 */ /* 0x040fe20000400000 */
[C---:B------:R-:W-:Y:S01]  /*6220*/  FMUL R27, R78.reuse, R27 ;  /* 0x0000001b4e1b7220 */ /* 0x040fe20000400000 */
[--C-:B------:R-:W-:Y:S01]  /*6230*/  HADD2.F32 R107, -RZ, R109.reuse.H0_H0 ;  /* 0x2000006dff6b7230 */ /* 0x100fe20000004100 */
[----:B------:R-:W-:Y:S01]  /*6240*/  F2FP.SATFINITE.E5M2.F32.PACK_AB_MERGE_C R196, R17, R16, R196 ;  /* 0x0000001011c4723e */ /* 0x000fe200048060c4 */
[C---:B------:R-:W-:Y:S01]  /*6250*/  FFMA R22, R81.reuse, R103, R22 ;  /* 0x0000006751167223 */ /* 0x040fe20000000016 */
[C---:B------:R-:W-:Y:S01]  /*6260*/  FFMA R27, R81.reuse, R106, R27 ;  /* 0x0000006a511b7223 */ /* 0x040fe2000000001b */
[C---:B------:R-:W-:Y:S01]  /*6270*/  FFMA R24, R81.reuse, R105, R24 ;  /* 0x0000006951187223 */ /* 0x040fe20000000018 */
[----:B------:R-:W-:Y:S01]  /*6280*/  F2FP.F16.E5M2.UNPACK_B R137, R161.H1 ;  /* 0x000000a1ff89723e */ /* 0x000fe200030004ff */
[----:B------:R-:W-:Y:S02]  /*6290*/  HADD2.F32 R110, -RZ, R109.H1_H1 ;  /* 0x3000006dff6e7230 */ /* 0x000fe40000004100 */
[----:B------:R-:W-:Y:S01]  /*62a0*/  FFMA R25, R81, R108, R25 ;  /* 0x0000006c51197223 */ /* 0x000fe20000000019 */
[----:B------:R-:W-:Y:S01]  /*62b0*/  F2FP.SATFINITE.E5M2.F32.PACK_AB_MERGE_C R197, R27, R22, RZ ;  /* 0x000000161bc5723e */ /* 0x000fe200048060ff */
[----:B------:R-:W-:Y:S02]  /*62c0*/  HADD2.F32 R109, -RZ, R111.H0_H0 ;  /* 0x2000006fff6d7230 */ /* 0x000fe40000004100 */
[C---:B------:R-:W-:Y:S01]  /*62d0*/  FMUL R26, R78.reuse, R30 ;  /* 0x0000001e4e1a7220 */ /* 0x040fe20000400000 */
[C---:B------:R-:W-:Y:S01]  /*62e0*/  FMUL R31, R78.reuse, R31 ;  /* 0x0000001f4e1f7220 */ /* 0x040fe20000400000 */
[--C-:B------:R-:W-:Y:S01]  /*62f0*/  HADD2.F32 R111, -RZ, R113.reuse.H0_H0 ;  /* 0x20000071ff6f7230 */ /* 0x100fe20000004100 */
[----:B------:R-:W-:Y:S01]  /*6300*/  F2FP.SATFINITE.E5M2.F32.PACK_AB_MERGE_C R197, R21, R20, R197 ;  /* 0x0000001415c5723e */ /* 0x000fe200048060c5 */
[C---:B------:R-:W-:Y:S01]  /*6310*/  FFMA R26, R81.reuse, R107, R26 ;  /* 0x0000006b511a7223 */ /* 0x040fe2000000001a */
[C---:B------:R-:W-:Y:S01]  /*6320*/  FFMA R31, R81.reuse, R110, R31 ;  /* 0x0000006e511f7223 */ /* 0x040fe2000000001f */
[C---:B------:R-:W-:Y:S01]  /*6330*/  FFMA R28, R81.reuse, R109, R28 ;  /* 0x0000006d511c7223 */ /* 0x040fe2000000001c */
[----:B------:R-:W-:Y:S01]  /*6340*/  F2FP.F16.E5M2.UNPACK_B R139, R162 ;  /* 0x000000a2ff8b723e */ /* 0x000fe200020004ff */
[----:B------:R-:W-:Y:S02]  /*6350*/  HADD2.F32 R114, -RZ, R113.H1_H1 ;  /* 0x30000071ff727230 */ /* 0x000fe40000004100 */
[----:B------:R-:W-:Y:S01]  /*6360*/  FFMA R29, R81, R112, R29 ;  /* 0x00000070511d7223 */ /* 0x000fe2000000001d */
[----:B------:R-:W-:Y:S01]  /*6370*/  F2FP.SATFINITE.E5M2.F32.PACK_AB_MERGE_C R198, R31, R26, RZ ;  /* 0x0000001a1fc6723e */ /* 0x000fe200048060ff */
[----:B------:R-:W-:Y:S02]  /*6380*/  HADD2.F32 R113, -RZ, R115.H0_H0 ;  /* 0x20000073ff717230 */ /* 0x000fe40000004100 */
[C---:B------:R-:W-:Y:S01]  /*6390*/  FMUL R30, R78.reuse, R34 ;  /* 0x000000224e1e7220 */ /* 0x040fe20000400000 */
[----:B------:R-:W-:Y:S01]  /*63a0*/  HADD2.F32 R140, -RZ, R139.H1_H1 ;  /* 0x3000008bff8c7230 */ /* 0x000fe20000004100 */
[----:B------:R-:W-:Y:S01]  /*63b0*/  F2FP.SATFINITE.E5M2.F32.PACK_AB_MERGE_C R198, R25, R24, R198 ;  /* 0x0000001819c6723e */ /* 0x000fe200048060c6 */
[C---:B------:R-:W-:Y:S01]  /*63c0*/  FMUL R35, R78.reuse, R35 ;  /* 0x000000234e237220 */ /* 0x040fe20000400000 */
[--C-:B------:R-:W-:Y:S02]  /*63d0*/  HADD2.F32 R115, -RZ, R117.reuse.H0_H0 ;  /* 0x20000075ff737230 */ /* 0x100fe40000004100 */
[C---:B------:R-:W-:Y:S01]  /*63e0*/  FFMA R30, R81.reuse, R111, R30 ;  /* 0x0000006f511e7223 */ /* 0x040fe2000000001e */
[----:B------:R-:W-:Y:S02]  /*63f0*/  HADD2.F32 R118, -RZ, R117.H1_H1 ;  /* 0x30000075ff767230 */ /* 0x000fe40000004100 */
[C---:B------:R-:W-:Y:S01]  /*6400*/  FFMA R35, R81.reuse, R114, R35 ;  /* 0x0000007251237223 */ /* 0x040fe20000000023 */
[C---:B------:R-:W-:Y:S01]  /*6410*/  FFMA R32, R81.reuse, R113, R32 ;  /* 0x0000007151207223 */ /* 0x040fe20000000020 */
[----:B------:R-:W-:Y:S01]  /*6420*/  F2FP.F16.E5M2.UNPACK_B R141, R162.H1 ;  /* 0x000000a2ff8d723e */ /* 0x000fe200030004ff */
[----:B------:R-:W-:Y:S01]  /*6430*/  FFMA R33, R81, R116, R33 ;  /* 0x0000007451217223 */ /* 0x000fe20000000021 */
[----:B------:R-:W-:Y:S01]  /*6440*/  HADD2.F32 R117, -RZ, R119.H0_H0 ;  /* 0x20000077ff757230 */ /* 0x000fe20000004100 */
        /* <DEDUP_REMOVED lines=9> */
[----:B------:R1:W-:Y:S01]  /*64e0*/  STS.128 [R204+0x4010], R196 ;  /* 0x004010c4cc007388 */ /* 0x0003e20000000c00 */
[----:B------:R-:W-:Y:S01]  /*64f0*/  FFMA R37, R81, R120, R37 ;  /* 0x0000007851257223 */ /* 0x000fe20000000025 */
[----:B------:R-:W-:Y:S01]  /*6500*/  F2FP.SATFINITE.E5M2.F32.PACK_AB_MERGE_C R200, R39, R34, RZ ;  /* 0x0000002227c8723e */ /* 0x000fe200048060ff */
[----:B------:R-:W-:Y:S02]  /*6510*/  HADD2.F32 R122, -RZ, R121.H1_H1 ;  /* 0x30000079ff7a7230 */ /* 0x000fe40000004100 */
[C---:B------:R-:W-:Y:S01]  /*6520*/  FMUL R38, R78.reuse, R42 ;  /* 0x0000002a4e267220 */ /* 0x040fe20000400000 */
[----:B------:R-:W-:Y:S01]  /*6530*/  HADD2.F32 R121, -RZ, R123.H0_H0 ;  /* 0x2000007bff797230 */ /* 0x000fe20000004100 */
[----:B------:R-:W-:Y:S01]  /*6540*/  F2FP.SATFINITE.E5M2.F32.PACK_AB_MERGE_C R200, R33, R32, R200 ;  /* 0x0000002021c8723e */ /* 0x000fe200048060c8 */
[----:B------:R-:W-:Y:S02]  /*6550*/  HADD2.F32 R144, -RZ, R143.H1_H1 ;  /* 0x3000008fff907230 */ /* 0x000fe40000004100 */
[C---:B------:R-:W-:Y:S01]  /*6560*/  FFMA R38, R81.reuse, R119, R38 ;  /* 0x0000007751267223 */ /* 0x040fe20000000026 */
[C---:B------:R-:W-:Y:S01]  /*6570*/  FMUL R43, R78.reuse, R43 ;  /* 0x0000002b4e2b7220 */ /* 0x040fe20000400000 */
[--C-:B------:R-:W-:Y:S02]  /*6580*/  HADD2.F32 R123, -RZ, R125.reuse.H0_H0 ;  /* 0x2000007dff7b7230 */ /* 0x100fe40000004100 */
[C---:B------:R-:W-:Y:S01]  /*6590*/  FMUL R42, R78.reuse, R46 ;  /* 0x0000002e4e2a7220 */ /* 0x040fe20000400000 */
[----:B------:R-:W-:Y:S02]  /*65a0*/  HADD2.F32 R126, -RZ, R125.H1_H1 ;  /* 0x3000007dff7e7230 */ /* 0x000fe40000004100 */
[C---:B------:R-:W-:Y:S01]  /*65b0*/  FFMA R43, R81.reuse, R122, R43 ;  /* 0x0000007a512b7223 */ /* 0x040fe2000000002b */
[----:B------:R-:W-:Y:S01]  /*65c0*/  F2FP.F16.E5M2.UNPACK_B R145, R163.H1 ;  /* 0x000000a3ff91723e */ /* 0x000fe200030004ff */
[C---:B------:R-:W-:Y:S01]  /*65d0*/  FFMA R40, R81.reuse, R121, R40 ;  /* 0x0000007951287223 */ /* 0x040fe20000000028 */
[----:B------:R-:W-:Y:S01]  /*65e0*/  FFMA R41, R81, R124, R41 ;  /* 0x0000007c51297223 */ /* 0x000fe20000000029 */
[----:B------:R-:W-:Y:S01]  /*65f0*/  ISETP.NE.AND P0, PT, R193, RZ, PT ;  /* 0x000000ffc100720c */ /* 0x000fe20003f05270 */
[----:B------:R-:W-:Y:S01]  /*6600*/  HADD2.F32 R125, -RZ, R127.H0_H0 ;  /* 0x2000007fff7d7230 */ /* 0x000fe20000004100 */
[----:B------:R-:W-:Y:S01]  /*6610*/  F2FP.SATFINITE.E5M2.F32.PACK_AB_MERGE_C R201, R43, R38, RZ ;  /* 0x000000262bc9723e */ /* 0x000fe200048060ff */
[----:B------:R-:W-:Y:S01]  /*6620*/  FFMA R42, R81, R123, R42 ;  /* 0x0000007b512a7223 */ /* 0x000fe2000000002a */
[C---:B------:R-:W-:Y:S01]  /*6630*/  FMUL R47, R78.reuse, R47 ;  /* 0x0000002f4e2f7220 */ /* 0x040fe20000400000 */
[--C-:B------:R-:W-:Y:S01]  /*6640*/  HADD2.F32 R127, -RZ, R129.reuse.H0_H0 ;  /* 0x20000081ff7f7230 */ /* 0x100fe20000004100 */
[----:B------:R-:W-:Y:S01]  /*6650*/  F2FP.SATFINITE.E5M2.F32.PACK_AB_MERGE_C R201, R37, R36, R201 ;  /* 0x0000002425c9723e */ /* 0x000fe200048060c9 */
[----:B------:R-:W-:Y:S02]  /*6660*/  HADD2.F32 R130, -RZ, R129.H1_H1 ;  /* 0x30000081ff827230 */ /* 0x000fe40000004100 */
[C---:B------:R-:W-:Y:S01]  /*6670*/  FFMA R47, R81.reuse, R126, R47 ;  /* 0x0000007e512f7223 */ /* 0x040fe2000000002f */
[C---:B------:R-:W-:Y:S01]  /*6680*/  FFMA R44, R81.reuse, R125, R44 ;  /* 0x0000007d512c7223 */ /* 0x040fe2000000002c */
[C---:B------:R-:W-:Y:S01]  /*6690*/  FFMA R45, R81.reuse, R128, R45 ;  /* 0x00000080512d7223 */ /* 0x040fe2000000002d */
[----:B------:R-:W-:Y:S02]  /*66a0*/  HADD2.F32 R129, -RZ, R131.H0_H0 ;  /* 0x20000083ff817230 */ /* 0x000fe40000004100 */
[C---:B------:R-:W-:Y:S01]  /*66b0*/  FMUL R46, R78.reuse, R50 ;  /* 0x000000324e2e7220 */ /* 0x040fe20000400000 */
[C---:B------:R-:W-:Y:S01]  /*66c0*/  FMUL R51, R78.reuse, R51 ;  /* 0x000000334e337220 */ /* 0x040fe20000400000 */
[--C-:B------:R-:W-:Y:S02]  /*66d0*/  HADD2.F32 R131, -RZ, R133.reuse.H0_H0 ;  /* 0x20000085ff837230 */ /* 0x100fe40000004100 */
[C---:B------:R-:W-:Y:S01]  /*66e0*/  FMUL R50, R78.reuse, R54 ;  /* 0x000000364e327220 */ /* 0x040fe20000400000 */
[C---:B------:R-:W-:Y:S01]  /*66f0*/  FFMA R46, R81.reuse, R127, R46 ;  /* 0x0000007f512e7223 */ /* 0x040fe2000000002e */
[----:B------:R-:W-:Y:S02]  /*6700*/  HADD2.F32 R134, -RZ, R133.H1_H1 ;  /* 0x30000085ff867230 */ /* 0x000fe40000004100 */
[C---:B------:R-:W-:Y:S01]  /*6710*/  FFMA R51, R81.reuse, R130, R51 ;  /* 0x0000008251337223 */ /* 0x040fe20000000033 */
[----:B------:R-:W-:Y:S02]  /*6720*/  HADD2.F32 R133, -RZ, R135.H0_H0 ;  /* 0x20000087ff857230 */ /* 0x000fe40000004100 */
[C---:B------:R-:W-:Y:S01]  /*6730*/  FMUL R55, R78.reuse, R55 ;  /* 0x000000374e377220 */ /* 0x040fe20000400000 */
[C---:B------:R-:W-:Y:S01]  /*6740*/  FFMA R48, R81.reuse, R129, R48 ;  /* 0x0000008151307223 */ /* 0x040fe20000000030 */
[C---:B------:R-:W-:Y:S01]  /*6750*/  FFMA R49, R81.reuse, R132, R49 ;  /* 0x0000008451317223 */ /* 0x040fe20000000031 */
[--C-:B------:R-:W-:Y:S02]  /*6760*/  HADD2.F32 R135, -RZ, R137.reuse.H0_H0 ;  /* 0x20000089ff877230 */ /* 0x100fe40000004100 */
[C---:B------:R-:W-:Y:S01]  /*6770*/  FFMA R50, R81.reuse, R131, R50 ;  /* 0x0000008351327223 */ /* 0x040fe20000000032 */
[----:B------:R-:W-:Y:S02]  /*6780*/  HADD2.F32 R138, -RZ, R137.H1_H1 ;  /* 0x30000089ff8a7230 */ /* 0x000fe40000004100 */
[C---:B------:R-:W-:Y:S01]  /*6790*/  FMUL R54, R78.reuse, R58 ;  /* 0x0000003a4e367220 */ /* 0x040fe20000400000 */
[----:B------:R-:W-:Y:S02]  /*67a0*/  HADD2.F32 R137, -RZ, R139.H0_H0 ;  /* 0x2000008bff897230 */ /* 0x000fe40000004100 */
[C---:B------:R-:W-:Y:S01]  /*67b0*/  FFMA R55, R81.reuse, R134, R55 ;  /* 0x0000008651377223 */ /* 0x040fe20000000037 */
        /* <DEDUP_REMOVED lines=16> */
[----:B------:R-:W-:Y:S01]  /*68c0*/  FFMA R63, R81, R142, R63 ;  /* 0x0000008e513f7223 */ /* 0x000fe2000000003f */
[----:B------:R-:W-:Y:S01]  /*68d0*/  FMUL R67, R78, R67 ;  /* 0x000000434e437220 */ /* 0x000fe20000400000 */
[----:B------:R-:W-:Y:S01]  /*68e0*/  F2FP.SATFINITE.E5M2.F32.PACK_AB_MERGE_C R202, R47, R42, RZ ;  /* 0x0000002a2fca723e */ /* 0x000fe200048060ff */
[----:B------:R-:W-:Y:S01]  /*68f0*/  FFMA R60, R81, R141, R60 ;  /* 0x0000008d513c7223 */ /* 0x000fe2000000003c */
[----:B------:R-:W-:Y:S01]  /*6900*/  F2FP.SATFINITE.E5M2.F32.PACK_AB_MERGE_C R203, R51, R46, RZ ;  /* 0x0000002e33cb723e */ /* 0x000fe200048060ff */
[C---:B------:R-:W-:Y:S01]  /*6910*/  FFMA R61, R81.reuse, R144, R61 ;  /* 0x00000090513d7223 */ /* 0x040fe2000000003d */
[C---:B------:R-:W-:Y:S01]  /*6920*/  FFMA R62, R81.reuse, R143, R62 ;  /* 0x0000008f513e7223 */ /* 0x040fe2000000003e */
[----:B------:R-:W-:Y:S01]  /*6930*/  FFMA R67, R81, R146, R67 ;  /* 0x0000009251437223 */ /* 0x000fe20000000043 */
[----:B------:R-:W-:Y:S02]  /*6940*/  F2FP.SATFINITE.E5M2.F32.PACK_AB_MERGE_C R202, R41, R40, R202 ;  /* 0x0000002829ca723e */ /* 0x000fe400048060ca */
[----:B------:R-:W-:Y:S02]  /*6950*/  F2FP.SATFINITE.E5M2.F32.PACK_AB_MERGE_C R203, R45, R44, R203 ;  /* 0x0000002c2dcb723e */ /* 0x000fe400048060cb */
[----:B------:R-:W-:Y:S02]  /*6960*/  F2FP.SATFINITE.E5M2.F32.PACK_AB_MERGE_C R212, R55, R50, RZ ;  /* 0x0000003237d4723e */ /* 0x000fe400048060ff */
[----:B------:R-:W-:Y:S01]  /*6970*/  F2FP.SATFINITE.E5M2.F32.PACK_AB_MERGE_C R213, R59, R54, RZ ;  /* 0x000000363bd5723e */ /* 0x000fe200048060ff */
[----:B------:R1:W-:Y:S01]  /*6980*/  STS.128 [R206+0x4020], R200 ;  /* 0x004020c8ce007388 */ /* 0x0003e20000000c00 */
[----:B------:R-:W-:Y:S02]  /*6990*/  F2FP.SATFINITE.E5M2.F32.PACK_AB_MERGE_C R214, R63, R58, RZ ;  /* 0x0000003a3fd6723e */ /* 0x000fe400048060ff */
[----:B------:R-:W-:Y:S02]  /*69a0*/  F2FP.SATFINITE.E5M2.F32.PACK_AB_MERGE_C R215, R67, R62, RZ ;  /* 0x0000003e43d7723e */ /* 0x000fe400048060ff */
[----:B------:R-:W-:Y:S02]  /*69b0*/  F2FP.SATFINITE.E5M2.F32.PACK_AB_MERGE_C R212, R49, R48, R212 ;  /* 0x0000003031d4723e */ /* 0x000fe400048060d4 */
[----:B------:R-:W-:Y:S02]  /*69c0*/  F2FP.SATFINITE.E5M2.F32.PACK_AB_MERGE_C R213, R53, R52, R213 ;  /* 0x0000003435d5723e */ /* 0x000fe400048060d5 */
[----:B------:R-:W-:Y:S02]  /*69d0*/  F2FP.SATFINITE.E5M2.F32.PACK_AB_MERGE_C R214, R57, R56, R214 ;  /* 0x0000003839d6723e */ /* 0x000fe400048060d6 */
[----:B------:R-:W-:Y:S02]  /*69e0*/  F2FP.SATFINITE.E5M2.F32.PACK_AB_MERGE_C R215, R61, R60, R215 ;  /* 0x0000003c3dd7723e */ /* 0x000fe400048060d7 */
[----:B------:R-:W-:Y:S02]  /*69f0*/  LEA R210, R181, UR49, 0x3 ;  /* 0x00000031b5d27c11 */ /* 0x000fe4000f8e18ff */
[----:B------:R-:W-:Y:S01]  /*6a00*/  @P6 SHF.L.U32 R221, R180, 0x1f, RZ ;  /* 0x0000001fb4dd6819 */ /* 0x000fe200000006ff */
[----:B------:R1:W-:Y:S01]  /*6a10*/  STS.128 [R205+0x4010], R212 ;  /* 0x004010d4cd007388 */ /* 0x0003e20000000c00 */
[----:B------:R-:W-:Y:S01]  /*6a20*/  @!PT LDS RZ, [RZ] ;  /* 0x00000000fffff984 */ /* 0x000fe20000000800 */
[----:B------:R-:W-:Y:S01]  /*6a30*/  @!PT LDS RZ, [RZ] ;  /* 0x00000000fffff984 */ /* 0x000fe20000000800 */
[----:B------:R-:W-:Y:S01]  /*6a40*/  @!PT LDS RZ, [RZ] ;  /* 0x00000000fffff984 */ /* 0x000fe20000000800 */
[----:B------:R-:W-:Y:S01]  /*6a50*/  @!PT LDS RZ, [RZ] ;  /* 0x00000000fffff984 */ /* 0x000fe20000000800 */
[----:B------:R2:W-:Y:S07]  /*6a60*/  MEMBAR.ALL.CTA ;  /* 0x0000000000007992 */ /* 0x0005ee0000008000 */
[----:B--2---:R-:W2:Y:S02]  /*6a70*/  FENCE.VIEW.ASYNC.S ;  /* 0x00000000000073c6 */ /* 0x004ea40000000000 */
[----:B--2---:R-:W-:Y:S06]  /*6a80*/  BAR.SYNC.DEFER_BLOCKING 0x1, 0x80 ;  /* 0x0042000000007b1d */ /* 0x004fec0000010000 */
[----:B------:R-:W-:Y:S05]  /*6a90*/  @P0 BRA `(.L_x_98) ;  /* 0x0000000000280947 */ /* 0x000fea0003800000 */
[----:B------:R-:W-:Y:S02]  /*6aa0*/  UIADD3 UR4, UPT, UPT, UR49, 0x4200, URZ ;  /* 0x0000420031047890 */ /* 0x000fe4000fffe0ff */
[----:B------:R-:W-:Y:S01]  /*6ab0*/  UIADD3 UR6, UP0, UPT, UR52, 0x680, URZ ;  /* 0x0000068034067890 */ /* 0x000fe2000ff1e0ff */
[----:B------:R-:W-:Y:S03]  /*6ac0*/  UMOV UR43, UR36 ;  /* 0x00000024002b7c82 */ /* 0x000fe60008000000 */
[----:B------:R-:W-:Y:S01]  /*6ad0*/  MOV R192, UR4 ;  /* 0x0000000400c07c02 */ /* 0x000fe20008000f00 */
[----:B------:R-:W-:Y:S03]  /*6ae0*/  UIADD3.X UR7, UPT, UPT, URZ, UR53, URZ, UP0, !UPT ;  /* 0x00000035ff077290 */ /* 0x000fe600087fe4ff */
[----:B------:R-:W-:Y:S11]  /*6af0*/  R2UR UR40, R192 ;  /* 0x00000000c02872ca */ /* 0x000ff600000e0000 */
[----:B------:R-:W-:Y:S02]  /*6b00*/  @!UPT UIADD3 URZ, UPT, UPT, URZ, URZ, URZ ;  /* 0x000000fffffff290 */ /* 0x000fe4000fffe0ff */
[----:B------:R2:W-:Y:S01]  /*6b10*/  UTMASTG.3D [UR40], [UR6] ;  /* 0x00000028060073b5 */ /* 0x0005e20008010000 */
[----:B------:R0:W-:Y:S01]  /*6b20*/  UTMACMDFLUSH ;  /* 0x00000000000079b7 */ /* 0x0001e20000000000 */
[----:B--2---:R-:W-:Y:S04]  /*6b30*/  DEPBAR.LE SB0, 0x1 ;  /* 0x000080400000791a */ /* 0x004fe80000000000 */
.L_x_98:
[----:B------:R-:W-:Y:S05]  /*6b40*/  BSYNC.RECONVERGENT B0 ;  /* 0x0000000000007941 */ /* 0x000fea0003800200 */
.L_x_97:
[----:B------:R-:W-:Y:S06]  /*6b50*/  BAR.SYNC.DEFER_BLOCKING 0x1, 0x80 ;  /* 0x0042000000007b1d */ /* 0x000fec0000010000 */
[----:B------:R-:W2:Y:S01]  /*6b60*/  @P6 SYNCS.PHASECHK.TRANS64.TRYWAIT P0, [R210+URZ+0x60], R221 ;  /* 0x000060ddd20065a7 */ /* 0x000ea200080011ff */
[----:B------:R-:W-:Y:S01]  /*6b70*/  BSSY B1, `(.L_x_99) ;  /* 0x0000023000017945 */ /* 0x000fe20003800000 */
[----:B--2---:R-:W-:Y:S03]  /*6b80*/  @P6 SEL R208, RZ, 0x1, !P0 ;  /* 0x00000001ffd06807 */ /* 0x004fe60004000000 */
[----:B------:R-:W-:Y:S05]  /*6b90*/  @!P6 BRA `(.L_x_100) ;  /* 0x000000000080e947 */ /* 0x000fea0003800000 */
[----:B------:R-:W-:Y:S01]  /*6ba0*/  ISETP.NE.AND P1, PT, R209, RZ, PT ;  /* 0x000000ffd100720c */ /* 0x000fe20003f25270 */
[----:B------:R-:W-:Y:S01]  /*6bb0*/  BSSY B0, `(.L_x_101) ;  /* 0x000000a000007945 */ /* 0x000fe20003800000 */
[----:B------:R-:W-:Y:S11]  /*6bc0*/  ISETP.NE.AND P0, PT, R208, RZ, PT ;  /* 0x000000ffd000720c */ /* 0x000ff60003f05270 */
[----:B------:R-:W-:Y:S04]  /*6bd0*/  @P1 IMAD R0, R181, 0x2000, R190 ;  /* 0x00002000b5001824 */ /* 0x000fe800078e02be */
[C---:B------:R-:W-:Y:S01]  /*6be0*/  @P1 IMAD.IADD R2, R0.reuse, 0x1, R211 ;  /* 0x0000000100021824 */ /* 0x040fe200078e02d3 */
[----:B------:R-:W-:Y:S03]  /*6bf0*/  @P1 IADD3 R219, PT, PT, R0, R219, RZ ;  /* 0x000000db00db1210 */ /* 0x000fe60007ffe0ff */
[----:B------:R-:W-:Y:S01]  /*6c00*/  @P1 IMAD.IADD R217, R217, 0x1, R2 ;  /* 0x00000001d9d91824 */ /* 0x000fe200078e0202 */
[----:B------:R-:W-:Y:S06]  /*6c10*/  @P0 BRA `(.L_x_102) ;  /* 0x00000000000c0947 */ /* 0x000fec0003800000 */
[----:B------:R-:W-:Y:S04]  /*6c20*/  SHF.L.U32 R3, R180, 0x1f, RZ ;  /* 0x0000001fb4037819 */ /* 0x000fe800000006ff */
[----:B------:R-:W2:Y:S02]  /*6c30*/  SYNCS.PHASECHK.TRANS64.TRYWAIT P0, [R210+URZ+0x60], R3 ;  /* 0x00006003d20075a7 */ /* 0x000ea400080011ff */
[----:B--2---:R-:W-:Y:S05]  /*6c40*/  @!P0 BRA `(.L_x_103) ;  /* 0x0000001c00e88947 */ /* 0x004fea0003800000 */
.L_x_102:
[----:B------:R-:W-:Y:S05]  /*6c50*/  BSYNC B0 ;  /* 0x0000000000007941 */ /* 0x000fea0003800000 */
.L_x_101:
[----:B------:R-:W-:Y:S01]  /*6c60*/  ISETP.NE.AND P0, PT, R209, RZ, PT ;  /* 0x000000ffd100720c */ /* 0x000fe20003f05270 */
[----:B--2---:R-:W-:Y:S02]  /*6c70*/  VIADD R210, R210, 0x70 ;  /* 0x00000070d2d27836 */ /* 0x004fe40000000000 */
[----:B------:R-:W-:Y:S02]  /*6c80*/  IMAD.U32 R3, RZ, RZ, UR37 ;  /* 0x00000025ff037e24 */ /* 0x000fe4000f8e00ff */
[----:B------:R-:W-:Y:S03]  /*6c90*/  VIADD R181, R181, 0x1 ;  /* 0x00000001b5b57836 */ /* 0x000fe60000000000 */
[----:B------:R-:W-:Y:S05]  /*6ca0*/  PRMT R3, R3, 0x654, R210 ;  /* 0x0000065403037816 */ /* 0x000fea00000000d2 */
[----:B------:R2:W3:Y:S04]  /*6cb0*/  @P0 LDS.128 R148, [R0] ;  /* 0x0000000000940984 */ /* 0x0004e80000000c00 */
[----:B------:R2:W4:Y:S04]  /*6cc0*/  @P0 LDS.128 R152, [R2+0x10] ;  /* 0x0000100002980984 */ /* 0x0005280000000c00 */
        /* <DEDUP_REMOVED lines=9> */
[----:B------:R-:W-:Y:S01]  /*6d60*/  SEL R181, R181, RZ, P0 ;  /* 0x000000ffb5b57207 */ /* 0x000fe20000000000 */
[----:B-----5:R5:W-:Y:S02]  /*6d70*/  SYNCS.ARRIVE.TRANS64.RED.A1T0 RZ, [R3+URZ], RZ ;  /* 0x000000ff03ff79a7 */ /* 0x020be400081004ff */
[----:B-----5:R-:W-:Y:S04]  /*6d80*/  SEL R3, RZ, 0x1, P0 ;  /* 0x00000001ff037807 */ /* 0x020fe80000000000 */
[----:B--234-:R-:W-:Y:S02]  /*6d90*/  LOP3.LUT R180, R180, R3, RZ, 0x3c, !PT ;  /* 0x00000003b4b47212 */ /* 0x01cfe400078e3cff */
.L_x_100:
[----:B------:R-:W-:Y:S05]  /*6da0*/  BSYNC B1 ;  /* 0x0000000000017941 */ /* 0x000fea0003800000 */
.L_x_99:
[----:B------:R-:W-:Y:S05]  /*6db0*/  VIADD R0, R80, 0x40 ;  /* 0x0000004050007836 */ /* 0x000fea0000000000 */
[----:B------:R-:W-:Y:S04]  /*6dc0*/  SHF.R.U32.HI R0, RZ, 0x15, R0 ;  /* 0x00000015ff007819 */ /* 0x000fe80000011600 */
[----:B------:R-:W-:Y:S11]  /*6dd0*/  LOP3.LUT P0, RZ, R0, 0x3, R173, 0x48, !PT ;  /* 0x0000000300ff7812 */ /* 0x000ff600078048ad */
[----:B------:R-:W-:Y:S02]  /*6de0*/  @!UPT UIADD3 URZ, UPT, UPT, URZ, URZ, URZ ;  /* 0x000000fffffff290 */ /* 0x000fe4000fffe0ff */
[----:B------:R-:W-:Y:S05]  /*6df0*/  @!P0 BRA `(.L_x_104) ;  /* 0x0000000000408947 */ /* 0x000fea0003800000 */
[----:B------:R-:W2:Y:S01]  /*6e00*/  LDCU.64 UR8, c[0x4][0x70] ;  /* 0x01000e00ff0877ac */ /* 0x000ea20008000a00 */
[----:B------:R-:W-:Y:S01]  /*6e10*/  MOV R3, 0x0 ;  /* 0x0000000000037802 */ /* 0x000fe20000000f00 */
[----:B------:R-:W-:Y:S02]  /*6e20*/  HFMA2 R12, -RZ, RZ, 0, 5.9604644775390625e-08 ;  /* 0x00000001ff0c7431 */ /* 0x000fe400000001ff */
[----:B------:R-:W-:Y:S02]  /*6e30*/  IMAD.MOV.U32 R8, RZ, RZ, 0x192 ;  /* 0x00000192ff087424 */ /* 0x000fe400078e00ff */
[----:B------:R-:W-:Y:S01]  /*6e40*/  IMAD.MOV.U32 R13, RZ, RZ, RZ ;  /* 0x000000ffff0d7224 */ /* 0x000fe200078e00ff */
[----:B------:R-:W3:Y:S01]  /*6e50*/  LDCU.64 UR6, c[0x4][0x78] ;  /* 0x01000f00ff0677ac */ /* 0x000ee20008000a00 */
[----:B------:R-:W4:Y:S01]  /*6e60*/  LDC.64 R2, c[0x4][R3] ;  /* 0x0100000003027b82 */ /* 0x000f220000000a00 */
[----:B------:R-:W5:Y:S01]  /*6e70*/  LDCU.64 UR4, c[0x4][0x10] ;  /* 0x01000200ff0477ac */ /* 0x000f620008000a00 */
[----:B--2---:R-:W-:Y:S01]  /*6e80*/  MOV R5, UR9 ;  /* 0x0000000900057c02 */ /* 0x004fe20008000f00 */
[----:B------:R-:W-:Y:S01]  /*6e90*/  IMAD.U32 R4, RZ, RZ, UR8 ;  /* 0x00000008ff047e24 */ /* 0x000fe2000f8e00ff */
[----:B---3--:R-:W-:Y:S01]  /*6ea0*/  MOV R7, UR7 ;  /* 0x0000000700077c02 */ /* 0x008fe20008000f00 */
[----:B------:R-:W-:Y:S01]  /*6eb0*/  IMAD.U32 R6, RZ, RZ, UR6 ;  /* 0x00000006ff067e24 */ /* 0x000fe2000f8e00ff */
[----:B-----5:R-:W-:Y:S01]  /*6ec0*/  MOV R11, UR5 ;  /* 0x00000005000b7c02 */ /* 0x020fe20008000f00 */
[----:B------:R-:W-:Y:S02]  /*6ed0*/  IMAD.U32 R10, RZ, RZ, UR4 ;  /* 0x00000004ff0a7e24 */ /* 0x000fe4000f8e00ff */
[----:B------:R-:W-:Y:S07]  /*6ee0*/  LEPC R20, `(.L_x_104) ;  /* 0x000000001014794e */ /* 0x000fee0000000000 */
[----:B-1--4-:R-:W-:Y:S05]  /*6ef0*/  CALL.ABS.NOINC R2 ;  /* 0x0000000002007343 */ /* 0x012fea0003c00000 */
.L_x_104:
[----:B------:R-:W-:Y:S01]  /*6f00*/  ISETP.NE.AND P0, PT, R193, RZ, PT ;  /* 0x000000ffc100720c */ /* 0x000fe20003f05270 */
[----:B------:R-:W-:Y:S05]  /*6f10*/  WARPSYNC.ALL ;  /* 0x0000000000007948 */ /* 0x000fea0003800000 */
[----:B------:R-:W-:Y:S01]  /*6f20*/  R2UR UR4, R80 ;  /* 0x00000000500472ca */ /* 0x000fe200000e0000 */
[----:B------:R-:W-:Y:S01]  /*6f30*/  BSSY.RECONVERGENT B0, `(.L_x_105) ;  /* 0x000011d000007945 */ /* 0x000fe20003800200 */
[----:B------:R-:W-:Y:S02]  /*6f40*/  F2FP.F16.E5M2.UNPACK_B R11, R149 ;  /* 0x00000095ff0b723e */ /* 0x000fe400020004ff */
[----:B------:R-:W-:Y:S02]  /*6f50*/  F2FP.F16.E5M2.UNPACK_B R10, R150 ;  /* 0x00000096ff0a723e */ /* 0x000fe400020004ff */
[----:B------:R-:W-:Y:S01]  /*6f60*/  F2FP.F16.E5M2.UNPACK_B R9, R151 ;  /* 0x00000097ff09723e */ /* 0x000fe200020004ff */
[--C-:B------:R-:W-:Y:S01]  /*6f70*/  HADD2.F32 R83, -RZ, R11.reuse.H0_H0 ;  /* 0x2000000bff537230 */ /* 0x100fe20000004100 */
[----:B------:R-:W-:Y:S01]  /*6f80*/  F2FP.F16.E5M2.UNPACK_B R8, R152 ;  /* 0x00000098ff08723e */ /* 0x000fe200020004ff */
[----:B------:R-:W-:Y:S01]  /*6f90*/  HADD2.F32 R84, -RZ, R11.H1_H1 ;  /* 0x3000000bff547230 */ /* 0x000fe20000004100 */
[----:B------:R-:W-:Y:S01]  /*6fa0*/  F2FP.F16.E5M2.UNPACK_B R7, R153 ;  /* 0x00000099ff07723e */ /* 0x000fe200020004ff */
[--C-:B------:R-:W-:Y:S01]  /*6fb0*/  HADD2.F32 R87, -RZ, R10.reuse.H0_H0 ;  /* 0x2000000aff577230 */ /* 0x100fe20000004100 */
[----:B------:R-:W-:Y:S01]  /*6fc0*/  F2FP.F16.E5M2.UNPACK_B R6, R154 ;  /* 0x0000009aff06723e */ /* 0x000fe200020004ff */
[----:B------:R-:W-:Y:S01]  /*6fd0*/  HADD2.F32 R88, -RZ, R10.H1_H1 ;  /* 0x3000000aff587230 */ /* 0x000fe20000004100 */
[----:B------:R-:W-:Y:S01]  /*6fe0*/  F2FP.F16.E5M2.UNPACK_B R5, R155 ;  /* 0x0000009bff05723e */ /* 0x000fe200020004ff */
[--C-:B------:R-:W-:Y:S01]  /*6ff0*/  HADD2.F32 R91, -RZ, R9.reuse.H0_H0 ;  /* 0x20000009ff5b7230 */ /* 0x100fe20000004100 */
[----:B-1----:R-:W-:Y:S01]  /*7000*/  F2FP.F16.E5M2.UNPACK_B R4, R156 ;  /* 0x0000009cff04723e */ /* 0x002fe200020004ff */
[----:B------:R-:W-:Y:S01]  /*7010*/  HADD2.F32 R92, -RZ, R9.H1_H1 ;  /* 0x30000009ff5c7230 */ /* 0x000fe20000004100 */
[-C--:B------:R-:W-:Y:S01]  /*7020*/  F2FP.F16.E5M2.UNPACK_B R2, R148.reuse ;  /* 0x00000094ff02723e */ /* 0x080fe200020004ff */
[--C-:B------:R-:W-:Y:S01]  /*7030*/  HADD2.F32 R95, -RZ, R8.reuse.H0_H0 ;  /* 0x20000008ff5f7230 */ /* 0x100fe20000004100 */
[----:B------:R-:W-:Y:S01]  /*7040*/  F2FP.F16.E5M2.UNPACK_B R148, R148.H1 ;  /* 0x00000094ff94723e */ /* 0x000fe200030004ff */
[----:B------:R-:W-:Y:S01]  /*7050*/  HADD2.F32 R97, -RZ, R8.H1_H1 ;  /* 0x30000008ff617230 */ /* 0x000fe20000004100 */
[----:B------:R-:W-:Y:S01]  /*7060*/  F2FP.F16.E5M2.UNPACK_B R149, R149.H1 ;  /* 0x00000095ff95723e */ /* 0x000fe200030004ff */
[--C-:B------:R-:W-:Y:S01]  /*7070*/  HADD2.F32 R98, -RZ, R7.reuse.H0_H0 ;  /* 0x20000007ff627230 */ /* 0x100fe20000004100 */
[----:B------:R-:W-:Y:S01]  /*7080*/  F2FP.F16.E5M2.UNPACK_B R150, R150.H1 ;  /* 0x00000096ff96723e */ /* 0x000fe200030004ff */
[----:B------:R-:W-:Y:S01]  /*7090*/  HADD2.F32 R101, -RZ, R7.H1_H1 ;  /* 0x30000007ff657230 */ /* 0x000fe20000004100 */
[----:B------:R-:W-:Y:S01]  /*70a0*/  F2FP.F16.E5M2.UNPACK_B R151, R151.H1 ;  /* 0x00000097ff97723e */ /* 0x000fe200030004ff */
[--C-:B------:R-:W-:Y:S01]  /*70b0*/  HADD2.F32 R102, -RZ, R6.reuse.H0_H0 ;  /* 0x20000006ff667230 */ /* 0x100fe20000004100 */
[----:B------:R-:W-:Y:S01]  /*70c0*/  F2FP.F16.E5M2.UNPACK_B R138, R163 ;  /* 0x000000a3ff8a723e */ /* 0x000fe200020004ff */
[----:B------:R-:W-:Y:S01]  /*70d0*/  HADD2.F32 R105, -RZ, R6.H1_H1 ;  /* 0x30000006ff697230 */ /* 0x000fe20000004100 */
[----:B------:R-:W-:Y:S01]  /*70e0*/  R2UR UR5, R207 ;  /* 0x00000000cf0572ca */ /* 0x000fe200000e0000 */
        /* <DEDUP_REMOVED lines=8> */
[----:B------:R-:W1:Y:S01]  /*7170*/  LDTM.x64 R4, tmem[UR4+0x40] ;  /* 0x00004004000479ee */ /* 0x000e620008340000 */
[--C-:B------:R-:W-:Y:S01]  /*7180*/  HADD2.F32 R0, -RZ, R2.reuse.H0_H0 ;  /* 0x20000002ff007230 */ /* 0x100fe20000004100 */
[----:B------:R-:W-:Y:S01]  /*7190*/  NOP ;  /* 0x0000000000007918 */ /* 0x000fe20000000000 */
[----:B------:R-:W-:Y:S01]  /*71a0*/  HADD2.F32 R2, -RZ, R2.H1_H1 ;  /* 0x30000002ff027230 */ /* 0x000fe20000004100 */
[----:B------:R-:W-:Y:S01]  /*71b0*/  UIADD3 UR5, UPT, UPT, UR5, 0xd0, URZ ;  /* 0x000000d005057890 */ /* 0x000fe2000fffe0ff */
[--C-:B------:R-:W-:Y:S01]  /*71c0*/  HADD2.F32 R86, -RZ, R149.reuse.H1_H1 ;  /* 0x30000095ff567230 */ /* 0x100fe20000004100 */
[----:B------:R-:W-:Y:S01]  /*71d0*/  F2FP.F16.E5M2.UNPACK_B R132, R161 ;  /* 0x000000a1ff84723e */ /* 0x000fe200020004ff */
[--C-:B------:R-:W-:Y:S01]  /*71e0*/  HADD2.F32 R114, -RZ, R116.reuse.H0_H0 ;  /* 0x20000074ff727230 */ /* 0x100fe20000004100 */
[----:B------:R-:W-:Y:S01]  /*71f0*/  UPRMT UR5, UR37, 0x654, UR5 ;  /* 0x0000065425057896 */ /* 0x000fe20008000005 */
[----:B------:R-:W-:Y:S01]  /*7200*/  HADD2.F32 R117, -RZ, R116.H1_H1 ;  /* 0x30000074ff757230 */ /* 0x000fe20000004100 */
[----:B------:R-:W-:Y:S01]  /*7210*/  F2FP.F16.E5M2.UNPACK_B R136, R162 ;  /* 0x000000a2ff88723e */ /* 0x000fe200020004ff */
[--C-:B------:R-:W-:Y:S01]  /*7220*/  HADD2.F32 R118, -RZ, R120.reuse.H0_H0 ;  /* 0x20000078ff767230 */ /* 0x100fe20000004100 */
[----:B------:R-:W-:Y:S01]  /*7230*/  F2FP.F16.E5M2.UNPACK_B R152, R152.H1 ;  /* 0x00000098ff98723e */ /* 0x000fe200030004ff */
[----:B------:R-:W-:Y:S01]  /*7240*/  HADD2.F32 R121, -RZ, R120.H1_H1 ;  /* 0x30000078ff797230 */ /* 0x000fe20000004100 */
[----:B------:R-:W-:Y:S01]  /*7250*/  F2FP.F16.E5M2.UNPACK_B R153, R153.H1 ;  /* 0x00000099ff99723e */ /* 0x000fe200030004ff */
[--C-:B------:R-:W-:Y:S01]  /*7260*/  HADD2.F32 R122, -RZ, R124.reuse.H0_H0 ;  /* 0x2000007cff7a7230 */ /* 0x100fe20000004100 */
[----:B------:R-:W-:Y:S01]  /*7270*/  F2FP.F16.E5M2.UNPACK_B R154, R154.H1 ;  /* 0x0000009aff9a723e */ /* 0x000fe200030004ff */
[----:B-1----:R-:W-:Y:S01]  /*7280*/  SYNCS.ARRIVE.TRANS64.RED.A1T0 RZ, [UR5], RZ ;  /* 0x000000ffffff79a7 */ /* 0x002fe20008100405 */
[----:B------:R-:W-:Y:S01]  /*7290*/  HADD2.F32 R125, -RZ, R124.H1_H1 ;  /* 0x3000007cff7d7230 */ /* 0x000fe20000004100 */
[----:B------:R-:W-:Y:S01]  /*72a0*/  F2FP.F16.E5M2.UNPACK_B R155, R155.H1 ;  /* 0x0000009bff9b723e */ /* 0x000fe200030004ff */
[--C-:B------:R-:W-:Y:S01]  /*72b0*/  HADD2.F32 R126, -RZ, R128.reuse.H0_H0 ;  /* 0x20000080ff7e7230 */ /* 0x100fe20000004100 */
[----:B------:R-:W-:Y:S01]  /*72c0*/  F2FP.F16.E5M2.UNPACK_B R156, R156.H1 ;  /* 0x0000009cff9c723e */ /* 0x000fe200030004ff */
[----:B------:R-:W-:Y:S01]  /*72d0*/  HADD2.F32 R129, -RZ, R128.H1_H1 ;  /* 0x30000080ff817230 */ /* 0x000fe20000004100 */
[----:B------:R-:W-:Y:S01]  /*72e0*/  F2FP.F16.E5M2.UNPACK_B R157, R157.H1 ;  /* 0x0000009dff9d723e */ /* 0x000fe200030004ff */
[C---:B------:R-:W-:Y:S01]  /*72f0*/  FMUL R4, R78.reuse, R4 ;  /* 0x000000044e047220 */ /* 0x040fe20000400000 */
[C---:B------:R-:W-:Y:S01]  /*7300*/  FMUL R5, R78.reuse, R5 ;  /* 0x000000054e057220 */ /* 0x040fe20000400000 */
[----:B------:R-:W-:Y:S02]  /*7310*/  HADD2.F32 R3, -RZ, R148.H0_H0 ;  /* 0x20000094ff037230 */ /* 0x000fe40000004100 */
        /* <DEDUP_REMOVED lines=9> */
[C---:B------:R-:W-:Y:S01]  /*73b0*/  FMUL R2, R78.reuse, R21 ;  /* 0x000000154e027220 */ /* 0x040fe20000400000 */
[C---:B------:R-:W-:Y:S01]  /*73c0*/  FMUL R21, R78.reuse, R28 ;  /* 0x0000001c4e157220 */ /* 0x040fe20000400000 */
[----:B------:R-:W-:Y:S02]  /*73d0*/  HADD2.F32 R130, -RZ, R132.H0_H0 ;  /* 0x20000084ff827230 */ /* 0x000fe40000004100 */
[C---:B------:R-:W-:Y:S01]  /*73e0*/  FMUL R6, R78.reuse, R6 ;  /* 0x000000064e067220 */ /* 0x040fe20000400000 */
[----:B------:R-:W-:Y:S02]  /*73f0*/  HADD2.F32 R82, -RZ, R148.H1_H1 ;  /* 0x30000094ff527230 */ /* 0x000fe40000004100 */
[C---:B------:R-:W-:Y:S01]  /*7400*/  FMUL R7, R78.reuse, R7 ;  /* 0x000000074e077220 */ /* 0x040fe20000400000 */
[----:B------:R-:W-:Y:S02]  /*7410*/  HADD2.F32 R85, -RZ, R149.H0_H0 ;  /* 0x20000095ff557230 */ /* 0x000fe40000004100 */
[C---:B------:R-:W-:Y:S01]  /*7420*/  FFMA R6, R81.reuse, R3, R6 ;  /* 0x0000000351067223 */ /* 0x040fe20000000006 */
[----:B------:R-:W-:Y:S02]  /*7430*/  HADD2.F32 R133, -RZ, R132.H1_H1 ;  /* 0x30000084ff857230 */ /* 0x000fe40000004100 */
[C---:B------:R-:W-:Y:S01]  /*7440*/  FFMA R7, R81.reuse, R82, R7 ;  /* 0x0000005251077223 */ /* 0x040fe20000000007 */
[C---:B------:R-:W-:Y:S01]  /*7450*/  FFMA R8, R81.reuse, R83, R8 ;  /* 0x0000005351087223 */ /* 0x040fe20000000008 */
[C---:B------:R-:W-:Y:S01]  /*7460*/  FFMA R9, R81.reuse, R84, R9 ;  /* 0x0000005451097223 */ /* 0x040fe20000000009 */
[--C-:B------:R-:W-:Y:S02]  /*7470*/  HADD2.F32 R82, -RZ, R138.reuse.H0_H0 ;  /* 0x2000008aff527230 */ /* 0x100fe40000004100 */
[C---:B------:R-:W-:Y:S01]  /*7480*/  FMUL R10, R78.reuse, R10 ;  /* 0x0000000a4e0a7220 */ /* 0x040fe20000400000 */
[----:B------:R-:W-:Y:S02]  /*7490*/  HADD2.F32 R83, -RZ, R138.H1_H1 ;  /* 0x3000008aff537230 */ /* 0x000fe40000004100 */
[C---:B------:R-:W-:Y:S01]  /*74a0*/  FMUL R11, R78.reuse, R11 ;  /* 0x0000000b4e0b7220 */ /* 0x040fe20000400000 */
[----:B------:R-:W-:Y:S02]  /*74b0*/  HADD2.F32 R89, -RZ, R150.H0_H0 ;  /* 0x20000096ff597230 */ /* 0x000fe40000004100 */
[C---:B------:R-:W-:Y:S01]  /*74c0*/  FFMA R10, R81.reuse, R85, R10 ;  /* 0x00000055510a7223 */ /* 0x040fe2000000000a */
[--C-:B------:R-:W-:Y:S02]  /*74d0*/  HADD2.F32 R134, -RZ, R136.reuse.H0_H0 ;  /* 0x20000088ff867230 */ /* 0x100fe40000004100 */
[C---:B------:R-:W-:Y:S01]  /*74e0*/  FFMA R11, R81.reuse, R86, R11 ;  /* 0x00000056510b7223 */ /* 0x040fe2000000000b */
[C---:B------:R-:W-:Y:S01]  /*74f0*/  FFMA R12, R81.reuse, R87, R12 ;  /* 0x00000057510c7223 */ /* 0x040fe2000000000c */
[----:B------:R-:W-:Y:S01]  /*7500*/  FFMA R13, R81, R88, R13 ;  /* 0x00000058510d7223 */ /* 0x000fe2000000000d */
[----:B------:R-:W-:Y:S01]  /*7510*/  F2FP.SATFINITE.E5M2.F32.PACK_AB_MERGE_C R86, R7, R6, RZ ;  /* 0x000000060756723e */ /* 0x000fe200048060ff */
[C---:B------:R-:W-:Y:S01]  /*7520*/  FMUL R7, R78.reuse, R24 ;  /* 0x000000184e077220 */ /* 0x040fe20000400000 */
[----:B------:R-:W-:Y:S01]  /*7530*/  F2FP.SATFINITE.E5M2.F32.PACK_AB_MERGE_C R138, R11, R10, RZ ;  /* 0x0000000a0b8a723e */ /* 0x000fe200048060ff */
[C---:B------:R-:W-:Y:S01]  /*7540*/  FMUL R10, R78.reuse, R25 ;  /* 0x000000194e0a7220 */ /* 0x040fe20000400000 */
[C---:B------:R-:W-:Y:S01]  /*7550*/  FMUL R25, R78.reuse, R32 ;  /* 0x000000204e197220 */ /* 0x040fe20000400000 */
[----:B------:R-:W-:Y:S02]  /*7560*/  HADD2.F32 R137, -RZ, R136.H1_H1 ;  /* 0x30000088ff897230 */ /* 0x000fe40000004100 */
[C---:B------:R-:W-:Y:S01]  /*7570*/  FMUL R14, R78.reuse, R14 ;  /* 0x0000000e4e0e7220 */ /* 0x040fe20000400000 */
[----:B------:R-:W-:Y:S02]  /*7580*/  HADD2.F32 R90, -RZ, R150.H1_H1 ;  /* 0x30000096ff5a7230 */ /* 0x000fe40000004100 */
[C---:B------:R-:W-:Y:S01]  /*7590*/  FMUL R15, R78.reuse, R15 ;  /* 0x0000000f4e0f7220 */ /* 0x040fe20000400000 */
[--C-:B------:R-:W-:Y:S02]  /*75a0*/  HADD2.F32 R93, -RZ, R151.reuse.H0_H0 ;  /* 0x20000097ff5d7230 */ /* 0x100fe40000004100 */
[C---:B------:R-:W-:Y:S01]  /*75b0*/  FFMA R14, R81.reuse, R89, R14 ;  /* 0x00000059510e7223 */ /* 0x040fe2000000000e */
[----:B------:R-:W-:Y:S02]  /*75c0*/  HADD2.F32 R94, -RZ, R151.H1_H1 ;  /* 0x30000097ff5e7230 */ /* 0x000fe40000004100 */
[C---:B------:R-:W-:Y:S01]  /*75d0*/  FFMA R15, R81.reuse, R90, R15 ;  /* 0x0000005a510f7223 */ /* 0x040fe2000000000f */
[C---:B------:R-:W-:Y:S01]  /*75e0*/  FFMA R16, R81.reuse, R91, R16 ;  /* 0x0000005b51107223 */ /* 0x040fe20000000010 */
[----:B------:R-:W-:Y:S01]  /*75f0*/  FFMA R17, R81, R92, R17 ;  /* 0x0000005c51117223 */ /* 0x000fe20000000011 */
[C---:B------:R-:W-:Y:S01]  /*7600*/  FMUL R18, R78.reuse, R18 ;  /* 0x000000124e127220 */ /* 0x040fe20000400000 */
[C---:B------:R-:W-:Y:S01]  /*7610*/  FMUL R19, R78.reuse, R19 ;  /* 0x000000134e137220 */ /* 0x040fe20000400000 */
[--C-:B------:R-:W-:Y:S01]  /*7620*/  HADD2.F32 R96, -RZ, R152.reuse.H0_H0 ;  /* 0x20000098ff607230 */ /* 0x100fe20000004100 */
[----:B------:R-:W-:Y:S01]  /*7630*/  F2FP.SATFINITE.E5M2.F32.PACK_AB_MERGE_C R14, R15, R14, RZ ;  /* 0x0000000e0f0e723e */ /* 0x000fe200048060ff */
[C---:B------:R-:W-:Y:S01]  /*7640*/  FFMA R18, R81.reuse, R93, R18 ;  /* 0x0000005d51127223 */ /* 0x040fe20000000012 */
[C---:B------:R-:W-:Y:S01]  /*7650*/  FFMA R19, R81.reuse, R94, R19 ;  /* 0x0000005e51137223 */ /* 0x040fe20000000013 */
[C---:B------:R-:W-:Y:S01]  /*7660*/  FFMA R0, R81.reuse, R95, R0 ;  /* 0x0000005f51007223 */ /* 0x040fe20000000000 */
[----:B------:R-:W-:Y:S01]  /*7670*/  FFMA R2, R81, R97, R2 ;  /* 0x0000006151027223 */ /* 0x000fe20000000002 */
[----:B------:R-:W-:Y:S02]  /*7680*/  HADD2.F32 R99, -RZ, R152.H1_H1 ;  /* 0x30000098ff637230 */ /* 0x000fe40000004100 */
[C---:B------:R-:W-:Y:S01]  /*7690*/  FMUL R3, R78.reuse, R22 ;  /* 0x000000164e037220 */ /* 0x040fe20000400000 */
[----:B------:R-:W-:Y:S01]  /*76a0*/  F2FP.SATFINITE.E5M2.F32.PACK_AB_MERGE_C R18, R19, R18, RZ ;  /* 0x000000121312723e */ /* 0x000fe200048060ff */
[C---:B------:R-:W-:Y:S01]  /*76b0*/  FMUL R22, R78.reuse, R29 ;  /* 0x0000001d4e167220 */ /* 0x040fe20000400000 */
[C---:B------:R-:W-:Y:S01]  /*76c0*/  FMUL R29, R78.reuse, R36 ;  /* 0x000000244e1d7220 */ /* 0x040fe20000400000 */
[C---:B------:R-:W-:Y:S01]  /*76d0*/  FFMA R3, R81.reuse, R96, R3 ;  /* 0x0000006051037223 */ /* 0x040fe20000000003 */
[C---:B------:R-:W-:Y:S01]  /*76e0*/  FMUL R6, R78.reuse, R23 ;  /* 0x000000174e067220 */ /* 0x040fe20000400000 */
[--C-:B------:R-:W-:Y:S02]  /*76f0*/  HADD2.F32 R100, -RZ, R153.reuse.H0_H0 ;  /* 0x20000099ff647230 */ /* 0x100fe40000004100 */
[C---:B------:R-:W-:Y:S01]  /*7700*/  FMUL R11, R78.reuse, R26 ;  /* 0x0000001a4e0b7220 */ /* 0x040fe20000400000 */
[----:B------:R-:W-:Y:S02]  /*7710*/  HADD2.F32 R103, -RZ, R153.H1_H1 ;  /* 0x30000099ff677230 */ /* 0x000fe40000004100 */
[C---:B------:R-:W-:Y:S01]  /*7720*/  FFMA R6, R81.reuse, R99, R6 ;  /* 0x0000006351067223 */ /* 0x040fe20000000006 */
[C---:B------:R-:W-:Y:S01]  /*7730*/  FFMA R7, R81.reuse, R98, R7 ;  /* 0x0000006251077223 */ /* 0x040fe20000000007 */
[C---:B------:R-:W-:Y:S01]  /*7740*/  FFMA R10, R81.reuse, R101, R10 ;  /* 0x00000065510a7223 */ /* 0x040fe2000000000a */
[C---:B------:R-:W-:Y:S01]  /*7750*/  FFMA R11, R81.reuse, R100, R11 ;  /* 0x00000064510b7223 */ /* 0x040fe2000000000b */
[----:B------:R-:W-:Y:S01]  /*7760*/  FMUL R26, R78, R33 ;  /* 0x000000214e1a7220 */ /* 0x000fe20000400000 */
[----:B------:R-:W-:Y:S01]  /*7770*/  F2FP.SATFINITE.E5M2.F32.PACK_AB_MERGE_C R3, R6, R3, RZ ;  /* 0x000000030603723e */ /* 0x000fe200048060ff */
[C---:B------:R-:W-:Y:S01]  /*7780*/  FMUL R33, R78.reuse, R40 ;  /* 0x000000284e217220 */ /* 0x040fe20000400000 */
        /* <DEDUP_REMOVED lines=8> */
[C---:B------:R-:W-:Y:S01]  /*7810*/  FMUL R30, R78.reuse, R37 ;  /* 0x000000254e1e7220 */ /* 0x040fe20000400000 */
[C---:B------:R-:W-:Y:S01]  /*7820*/  FMUL R37, R78.reuse, R44 ;  /* 0x0000002c4e257220 */ /* 0x040fe20000400000 */
[C---:B------:R-:W-:Y:S01]  /*7830*/  FMUL R24, R78.reuse, R31 ;  /* 0x0000001f4e187220 */ /* 0x040fe20000400000 */
[----:B------:R-:W-:Y:S01]  /*7840*/  F2FP.F16.E5M2.UNPACK_B R158, R158.H1 ;  /* 0x0000009eff9e723e */ /* 0x000fe200030004ff */
[--C-:B------:R-:W-:Y:S02]  /*7850*/  HADD2.F32 R108, -RZ, R155.reuse.H0_H0 ;  /* 0x2000009bff6c7230 */ /* 0x100fe40000004100 */
[----:B------:R-:W-:Y:S01]  /*7860*/  FMUL R27, R78, R34 ;  /* 0x000000224e1b7220 */ /* 0x000fe20000400000 */
[----:B------:R-:W-:Y:S02]  /*7870*/  HADD2.F32 R111, -RZ, R155.H1_H1 ;  /* 0x3000009bff6f7230 */ /* 0x000fe40000004100 */
[C---:B------:R-:W-:Y:S01]  /*7880*/  FFMA R24, R81.reuse, R107, R24 ;  /* 0x0000006b51187223 */ /* 0x040fe20000000018 */
[----:B------:R-:W-:Y:S01]  /*7890*/  F2FP.F16.E5M2.UNPACK_B R159, R159.H1 ;  /* 0x0000009fff9f723e */ /* 0x000fe200030004ff */
[C---:B------:R-:W-:Y:S01]  /*78a0*/  FFMA R25, R81.reuse, R106, R25 ;  /* 0x0000006a51197223 */ /* 0x040fe20000000019 */
[C---:B------:R-:W-:Y:S01]  /*78b0*/  FFMA R26, R81.reuse, R109, R26 ;  /* 0x0000006d511a7223 */ /* 0x040fe2000000001a */
[----:B------:R-:W-:Y:S01]  /*78c0*/  F2FP.F16.E5M2.UNPACK_B R160, R160.H1 ;  /* 0x000000a0ffa0723e */ /* 0x000fe200030004ff */
[C---:B------:R-:W-:Y:S01]  /*78d0*/  FFMA R27, R81.reuse, R108, R27 ;  /* 0x0000006c511b7223 */ /* 0x040fe2000000001b */
[----:B------:R-:W-:Y:S01]  /*78e0*/  F2FP.SATFINITE.E5M2.F32.PACK_AB_MERGE_C R6, R24, R23, RZ ;  /* 0x000000171806723e */ /* 0x000fe200048060ff */
[C---:B------:R-:W-:Y:S01]  /*78f0*/  FMUL R34, R78.reuse, R41 ;  /* 0x000000294e227220 */ /* 0x040fe20000400000 */
[C---:B------:R-:W-:Y:S01]  /*7900*/  FMUL R41, R78.reuse, R48 ;  /* 0x000000304e297220 */ /* 0x040fe20000400000 */
[----:B------:R-:W-:Y:S01]  /*7910*/  FMUL R28, R78, R35 ;  /* 0x000000234e1c7220 */ /* 0x000fe20000400000 */
[----:B------:R-:W-:Y:S01]  /*7920*/  F2FP.F16.E5M2.UNPACK_B R161, R161.H1 ;  /* 0x000000a1ffa1723e */ /* 0x000fe200030004ff */
[--C-:B------:R-:W-:Y:S01]  /*7930*/  HADD2.F32 R112, -RZ, R156.reuse.H0_H0 ;  /* 0x2000009cff707230 */ /* 0x100fe20000004100 */
[----:B------:R-:W-:Y:S01]  /*7940*/  F2FP.SATFINITE.E5M2.F32.PACK_AB_MERGE_C R6, R22, R21, R6 ;  /* 0x000000151606723e */ /* 0x000fe20004806006 */
[C---:B------:R-:W-:Y:S01]  /*7950*/  FFMA R28, R81.reuse, R111, R28 ;  /* 0x0000006f511c7223 */ /* 0x040fe2000000001c */
[C---:B------:R-:W-:Y:S01]  /*7960*/  FFMA R29, R81.reuse, R110, R29 ;  /* 0x0000006e511d7223 */ /* 0x040fe2000000001d */
[C---:B------:R-:W-:Y:S01]  /*7970*/  FFMA R30, R81.reuse, R113, R30 ;  /* 0x00000071511e7223 */ /* 0x040fe2000000001e */
[----:B------:R-:W-:Y:S02]  /*7980*/  HADD2.F32 R115, -RZ, R156.H1_H1 ;  /* 0x3000009cff737230 */ /* 0x000fe40000004100 */
[C---:B------:R-:W-:Y:S01]  /*7990*/  FMUL R31, R78.reuse, R38 ;  /* 0x000000264e1f7220 */ /* 0x040fe20000400000 */
[----:B------:R-:W-:Y:S01]  /*79a0*/  F2FP.F16.E5M2.UNPACK_B R162, R162.H1 ;  /* 0x000000a2ffa2723e */ /* 0x000fe200030004ff */
[C---:B------:R-:W-:Y:S01]  /*79b0*/  FMUL R38, R78.reuse, R45 ;  /* 0x0000002d4e267220 */ /* 0x040fe20000400000 */
[C---:B------:R-:W-:Y:S01]  /*79c0*/  FMUL R45, R78.reuse, R52 ;  /* 0x000000344e2d7220 */ /* 0x040fe20000400000 */
[----:B------:R-:W-:Y:S01]  /*79d0*/  F2FP.F16.E5M2.UNPACK_B R163, R163.H1 ;  /* 0x000000a3ffa3723e */ /* 0x000fe200030004ff */
[----:B------:R-:W-:Y:S01]  /*79e0*/  FFMA R31, R81, R112, R31 ;  /* 0x00000070511f7223 */ /* 0x000fe2000000001f */
[----:B------:R-:W-:Y:S01]  /*79f0*/  FMUL R52, R78, R59 ;  /* 0x0000003b4e347220 */ /* 0x000fe20000400000 */
[----:B------:R-:W-:Y:S01]  /*7a00*/  IADD3 R76, PT, PT, R76, 0x1, RZ ;  /* 0x000000014c4c7810 */ /* 0x000fe20007ffe0ff */
[C---:B------:R-:W-:Y:S01]  /*7a10*/  FMUL R59, R78.reuse, R66 ;  /* 0x000000424e3b7220 */ /* 0x040fe20000400000 */
[----:B------:R-:W-:Y:S01]  /*7a20*/  F2FP.SATFINITE.E5M2.F32.PACK_AB_MERGE_C R66, R13, R12, R14 ;  /* 0x0000000c0d42723e */ /* 0x000fe2000480600e */
[C---:B------:R-:W-:Y:S01]  /*7a30*/  FMUL R32, R78.reuse, R39 ;  /* 0x000000274e207220 */ /* 0x040fe20000400000 */
[--C-:B------:R-:W-:Y:S02]  /*7a40*/  HADD2.F32 R116, -RZ, R157.reuse.H0_H0 ;  /* 0x2000009dff747230 */ /* 0x100fe40000004100 */
[C---:B------:R-:W-:Y:S01]  /*7a50*/  FMUL R35, R78.reuse, R42 ;  /* 0x0000002a4e237220 */ /* 0x040fe20000400000 */
[----:B------:R-:W-:Y:S02]  /*7a60*/  HADD2.F32 R119, -RZ, R157.H1_H1 ;  /* 0x3000009dff777230 */ /* 0x000fe40000004100 */
[C---:B------:R-:W-:Y:S01]  /*7a70*/  FFMA R32, R81.reuse, R115, R32 ;  /* 0x0000007351207223 */ /* 0x040fe20000000020 */
[----:B------:R-:W-:Y:S01]  /*7a80*/  FMUL R36, R78, R43 ;  /* 0x0000002b4e247220 */ /* 0x000fe20000400000 */
[C---:B------:R-:W-:Y:S01]  /*7a90*/  FFMA R33, R81.reuse, R114, R33 ;  /* 0x0000007251217223 */ /* 0x040fe20000000021 */
[C---:B------:R-:W-:Y:S01]  /*7aa0*/  FFMA R34, R81.reuse, R117, R34 ;  /* 0x0000007551227223 */ /* 0x040fe20000000022 */
[--C-:B------:R-:W-:Y:S01]  /*7ab0*/  HADD2.F32 R120, -RZ, R158.reuse.H0_H0 ;  /* 0x2000009eff787230 */ /* 0x100fe20000004100 */
[----:B------:R-:W-:Y:S01]  /*7ac0*/  F2FP.SATFINITE.E5M2.F32.PACK_AB_MERGE_C R32, R32, R31, RZ ;  /* 0x0000001f2020723e */ /* 0x000fe200048060ff */
[C---:B------:R-:W-:Y:S01]  /*7ad0*/  FFMA R35, R81.reuse, R116, R35 ;  /* 0x0000007451237223 */ /* 0x040fe20000000023 */
[----:B------:R-:W-:Y:S02]  /*7ae0*/  HADD2.F32 R123, -RZ, R158.H1_H1 ;  /* 0x3000009eff7b7230 */ /* 0x000fe40000004100 */
[----:B------:R-:W-:Y:S01]  /*7af0*/  FMUL R39, R78, R46 ;  /* 0x0000002e4e277220 */ /* 0x000fe20000400000 */
[----:B------:R-:W-:Y:S01]  /*7b00*/  F2FP.SATFINITE.E5M2.F32.PACK_AB_MERGE_C R32, R30, R29, R32 ;  /* 0x0000001d1e20723e */ /* 0x000fe20004806020 */
[C---:B------:R-:W-:Y:S01]  /*7b10*/  FFMA R36, R81.reuse, R119, R36 ;  /* 0x0000007751247223 */ /* 0x040fe20000000024 */
[C---:B------:R-:W-:Y:S01]  /*7b20*/  FMUL R40, R78.reuse, R47 ;  /* 0x0000002f4e287220 */ /* 0x040fe20000400000 */
[C---:B------:R-:W-:Y:S01]  /*7b30*/  FFMA R37, R81.reuse, R118, R37 ;  /* 0x0000007651257223 */ /* 0x040fe20000000025 */
[C---:B------:R-:W-:Y:S01]  /*7b40*/  FFMA R38, R81.reuse, R121, R38 ;  /* 0x0000007951267223 */ /* 0x040fe20000000026 */
[C---:B------:R-:W-:Y:S01]  /*7b50*/  FMUL R42, R78.reuse, R49 ;  /* 0x000000314e2a7220 */ /* 0x040fe20000400000 */
[--C-:B------:R-:W-:Y:S02]  /*7b60*/  HADD2.F32 R124, -RZ, R159.reuse.H0_H0 ;  /* 0x2000009fff7c7230 */ /* 0x100fe40000004100 */
[C---:B------:R-:W-:Y:S01]  /*7b70*/  FFMA R39, R81.reuse, R120, R39 ;  /* 0x0000007851277223 */ /* 0x040fe20000000027 */
[----:B------:R-:W-:Y:S02]  /*7b80*/  HADD2.F32 R127, -RZ, R159.H1_H1 ;  /* 0x3000009fff7f7230 */ /* 0x000fe40000004100 */
[C---:B------:R-:W-:Y:S01]  /*7b90*/  FMUL R43, R78.reuse, R50 ;  /* 0x000000324e2b7220 */ /* 0x040fe20000400000 */
[C---:B------:R-:W-:Y:S01]  /*7ba0*/  FFMA R40, R81.reuse, R123, R40 ;  /* 0x0000007b51287223 */ /* 0x040fe20000000028 */
[C---:B------:R-:W-:Y:S01]  /*7bb0*/  FMUL R44, R78.reuse, R51 ;  /* 0x000000334e2c7220 */ /* 0x040fe20000400000 */
[C---:B------:R-:W-:Y:S01]  /*7bc0*/  FFMA R41, R81.reuse, R122, R41 ;  /* 0x0000007a51297223 */ /* 0x040fe20000000029 */
[C---:B------:R-:W-:Y:S01]  /*7bd0*/  FMUL R50, R78.reuse, R57 ;  /* 0x000000394e327220 */ /* 0x040fe20000400000 */
[C---:B------:R-:W-:Y:S01]  /*7be0*/  FMUL R57, R78.reuse, R64 ;  /* 0x000000404e397220 */ /* 0x040fe20000400000 */
[----:B------:R-:W-:Y:S01]  /*7bf0*/  FFMA R42, R81, R125, R42 ;  /* 0x0000007d512a7223 */ /* 0x000fe2000000002a */
[C---:B------:R-:W-:Y:S01]  /*7c00*/  FMUL R46, R78.reuse, R53 ;  /* 0x000000354e2e7220 */ /* 0x040fe20000400000 */
[--C-:B------:R-:W-:Y:S01]  /*7c10*/  HADD2.F32 R128, -RZ, R160.reuse.H0_H0 ;  /* 0x200000a0ff807230 */ /* 0x100fe20000004100 */
[----:B------:R-:W-:Y:S01]  /*7c20*/  F2FP.SATFINITE.E5M2.F32.PACK_AB_MERGE_C R64, R5, R4, R86 ;  /* 0x000000040540723e */ /* 0x000fe20004806056 */
[C---:B------:R-:W-:Y:S01]  /*7c30*/  FMUL R51, R78.reuse, R58 ;  /* 0x0000003a4e337220 */ /* 0x040fe20000400000 */
[C---:B------:R-:W-:Y:S01]  /*7c40*/  FMUL R53, R78.reuse, R60 ;  /* 0x0000003c4e357220 */ /* 0x040fe20000400000 */
[C---:B------:R-:W-:Y:S01]  /*7c50*/  FFMA R43, R81.reuse, R124, R43 ;  /* 0x0000007c512b7223 */ /* 0x040fe2000000002b */
[----:B------:R-:W-:Y:S02]  /*7c60*/  HADD2.F32 R131, -RZ, R160.H1_H1 ;  /* 0x300000a0ff837230 */ /* 0x000fe40000004100 */
[C---:B------:R-:W-:Y:S01]  /*7c70*/  FMUL R47, R78.reuse, R54 ;  /* 0x000000364e2f7220 */ /* 0x040fe20000400000 */
[C---:B------:R-:W-:Y:S01]  /*7c80*/  FMUL R58, R78.reuse, R65 ;  /* 0x000000414e3a7220 */ /* 0x040fe20000400000 */
[----:B------:R-:W-:Y:S01]  /*7c90*/  FMUL R60, R78, R67 ;  /* 0x000000434e3c7220 */ /* 0x000fe20000400000 */
[----:B------:R-:W-:Y:S01]  /*7ca0*/  F2FP.SATFINITE.E5M2.F32.PACK_AB_MERGE_C R5, R20, R11, RZ ;  /* 0x0000000b1405723e */ /* 0x000fe200048060ff */
[----:B------:R-:W-:Y:S01]  /*7cb0*/  FFMA R44, R81, R127, R44 ;  /* 0x0000007f512c7223 */ /* 0x000fe2000000002c */
[C---:B------:R-:W-:Y:S01]  /*7cc0*/  FMUL R48, R78.reuse, R55 ;  /* 0x000000374e307220 */ /* 0x040fe20000400000 */
[----:B------:R-:W-:Y:S01]  /*7cd0*/  F2FP.SATFINITE.E5M2.F32.PACK_AB_MERGE_C R65, R9, R8, R138 ;  /* 0x000000080941723e */ /* 0x000fe2000480608a */
[----:B------:R-:W-:Y:S01]  /*7ce0*/  FFMA R45, R81, R126, R45 ;  /* 0x0000007e512d7223 */ /* 0x000fe2000000002d */
[----:B------:R-:W-:Y:S01]  /*7cf0*/  F2FP.SATFINITE.E5M2.F32.PACK_AB_MERGE_C R67, R17, R16, R18 ;  /* 0x000000101143723e */ /* 0x000fe20004806012 */
[----:B------:R-:W-:Y:S01]  /*7d00*/  FMUL R49, R78, R56 ;  /* 0x000000384e317220 */ /* 0x000fe20000400000 */
[C---:B------:R-:W-:Y:S01]  /*7d10*/  FFMA R46, R81.reuse, R129, R46 ;  /* 0x00000081512e7223 */ /* 0x040fe2000000002e */
[--C-:B------:R-:W-:Y:S02]  /*7d20*/  HADD2.F32 R132, -RZ, R161.reuse.H0_H0 ;  /* 0x200000a1ff847230 */ /* 0x100fe40000004100 */
[C---:B------:R-:W-:Y:S01]  /*7d30*/  FFMA R47, R81.reuse, R128, R47 ;  /* 0x00000080512f7223 */ /* 0x040fe2000000002f */
[----:B------:R1:W-:Y:S01]  /*7d40*/  STS.128 [R172+UR49+0x6200], R64 ;  /* 0x00620040ac007988 */ /* 0x0003e20008000c31 */
[----:B------:R-:W-:Y:S01]  /*7d50*/  HADD2.F32 R135, -RZ, R161.H1_H1 ;  /* 0x300000a1ff877230 */ /* 0x000fe20000004100 */
[----:B------:R-:W-:Y:S01]  /*7d60*/  F2FP.SATFINITE.E5M2.F32.PACK_AB_MERGE_C R5, R10, R7, R5 ;  /* 0x000000070a05723e */ /* 0x000fe20004806005 */
[C---:B------:R-:W-:Y:S01]  /*7d70*/  FFMA R48, R81.reuse, R131, R48 ;  /* 0x0000008351307223 */ /* 0x040fe20000000030 */
[----:B------:R-:W-:Y:S01]  /*7d80*/  F2FP.SATFINITE.E5M2.F32.PACK_AB_MERGE_C R7, R28, R27, RZ ;  /* 0x0000001b1c07723e */ /* 0x000fe200048060ff */
        /* <DEDUP_REMOVED lines=8> */
[----:B------:R-:W-:Y:S01]  /*7e10*/  FMUL R56, R78, R63 ;  /* 0x0000003f4e387220 */ /* 0x000fe20000400000 */
[----:B------:R-:W-:Y:S01]  /*7e20*/  F2FP.SATFINITE.E5M2.F32.PACK_AB_MERGE_C R4, R2, R0, R3 ;  /* 0x000000000204723e */ /* 0x000fe20004806003 */
[C---:B------:R-:W-:Y:S01]  /*7e30*/  FFMA R53, R81.reuse, R134, R53 ;  /* 0x0000008651357223 */ /* 0x040fe20000000035 */
[----:B------:R-:W-:Y:S01]  /*7e40*/  F2FP.SATFINITE.E5M2.F32.PACK_AB_MERGE_C R7, R26, R25, R7 ;  /* 0x000000191a07723e */ /* 0x000fe20004806007 */
[C---:B------:R-:W-:Y:S01]  /*7e50*/  FFMA R54, R81.reuse, R137, R54 ;  /* 0x0000008951367223 */ /* 0x040fe20000000036 */
[--C-:B------:R-:W-:Y:S02]  /*7e60*/  HADD2.F32 R84, -RZ, R163.reuse.H0_H0 ;  /* 0x200000a3ff547230 */ /* 0x100fe40000004100 */
[C---:B------:R-:W-:Y:S01]  /*7e70*/  FFMA R55, R81.reuse, R136, R55 ;  /* 0x0000008851377223 */ /* 0x040fe20000000037 */
[----:B------:R-:W-:Y:S01]  /*7e80*/  HADD2.F32 R85, -RZ, R163.H1_H1 ;  /* 0x300000a3ff557230 */ /* 0x000fe20000004100 */
[----:B------:R1:W-:Y:S01]  /*7e90*/  STS.128 [R204+0x6010], R4 ;  /* 0x00601004cc007388 */ /* 0x0003e20000000c00 */
[----:B------:R-:W-:Y:S01]  /*7ea0*/  F2FP.SATFINITE.E5M2.F32.PACK_AB_MERGE_C R35, R36, R35, RZ ;  /* 0x000000232423723e */ /* 0x000fe200048060ff */
[C---:B------:R-:W-:Y:S01]  /*7eb0*/  FFMA R56, R81.reuse, R139, R56 ;  /* 0x0000008b51387223 */ /* 0x040fe20000000038 */
[----:B------:R-:W-:Y:S01]  /*7ec0*/  F2FP.SATFINITE.E5M2.F32.PACK_AB_MERGE_C R39, R40, R39, RZ ;  /* 0x000000272827723e */ /* 0x000fe200048060ff */
[C---:B------:R-:W-:Y:S01]  /*7ed0*/  FFMA R57, R81.reuse, R82, R57 ;  /* 0x0000005251397223 */ /* 0x040fe20000000039 */
[----:B------:R-:W-:Y:S01]  /*7ee0*/  F2FP.SATFINITE.E5M2.F32.PACK_AB_MERGE_C R43, R44, R43, RZ ;  /* 0x0000002b2c2b723e */ /* 0x000fe200048060ff */
[C---:B------:R-:W-:Y:S01]  /*7ef0*/  FFMA R58, R81.reuse, R83, R58 ;  /* 0x00000053513a7223 */ /* 0x040fe2000000003a */
[C---:B------:R-:W-:Y:S01]  /*7f00*/  FFMA R59, R81.reuse, R84, R59 ;  /* 0x00000054513b7223 */ /* 0x040fe2000000003b */
[----:B------:R-:W-:Y:S01]  /*7f10*/  F2FP.SATFINITE.E5M2.F32.PACK_AB_MERGE_C R33, R34, R33, R35 ;  /* 0x000000212221723e */ /* 0x000fe20004806023 */
        /* <DEDUP_REMOVED lines=11> */
[----:B------:R-:W-:Y:S05]  /*7fd0*/  F2FP.SATFINITE.E5M2.F32.PACK_AB_MERGE_C R51, R58, R57, R59 ;  /* 0x000000393a33723e */ /* 0x000fea000480603b */
        /* <DEDUP_REMOVED lines=9> */
[----:B------:R-:W-:Y:S02]  /*8070*/  UIADD3 UR8, UP0, UPT, UR52, 0x680, URZ ;  /* 0x0000068034087890 */ /* 0x000fe4000ff1e0ff */
[----:B------:R-:W-:Y:S02]  /*8080*/  UIADD3 UR5, UPT, UPT, UR41, 0x40, URZ ;  /* 0x0000004029057890 */ /* 0x000fe4000fffe0ff */
[----:B------:R-:W-:Y:S02]  /*8090*/  UIADD3 UR4, UPT, UPT, UR49, 0x6200, URZ ;  /* 0x0000620031047890 */ /* 0x000fe4000fffe0ff */
[----:B------:R-:W-:Y:S01]  /*80a0*/  UIADD3.X UR9, UPT, UPT, URZ, UR53, URZ, UP0, !UPT ;  /* 0x00000035ff097290 */ /* 0x000fe200087fe4ff */
[----:B------:R-:W-:Y:S01]  /*80b0*/  UMOV UR6, UR42 ;  /* 0x0000002a00067c82 */ /* 0x000fe20008000000 */
[----:B------:R-:W-:Y:S07]  /*80c0*/  UMOV UR7, UR36 ;  /* 0x0000002400077c82 */ /* 0x000fee0008000000 */
[----:B------:R2:W-:Y:S01]  /*80d0*/  UTMASTG.3D [UR4], [UR8] ;  /* 0x00000004080073b5 */ /* 0x0005e20008010000 */
[----:B------:R0:W-:Y:S01]  /*80e0*/  UTMACMDFLUSH ;  /* 0x00000000000079b7 */ /* 0x0001e20000000000 */
[----:B--2---:R-:W-:Y:S04]  /*80f0*/  DEPBAR.LE SB0, 0x1 ;  /* 0x000080400000791a */ /* 0x004fe80000000000 */
.L_x_106:
[----:B------:R-:W-:Y:S05]  /*8100*/  BSYNC.RECONVERGENT B0 ;  /* 0x0000000000007941 */ /* 0x000fea0003800200 */
.L_x_105:
[----:B------:R-:W-:Y:S01]  /*8110*/  BAR.SYNC.DEFER_BLOCKING 0x1, 0x80 ;  /* 0x0042000000007b1d */ /* 0x000fe20000010000 */
[----:B------:R-:W-:Y:S01]  /*8120*/  ISETP.NE.AND P2, PT, R194, RZ, PT ;  /* 0x000000ffc200720c */ /* 0x000fe20003f45270 */
[----:B------:R-:W-:Y:S01]  /*8130*/  IMAD.IADD R20, R75, 0x1, R147 ;  /* 0x000000014b147824 */ /* 0x000fe200078e0293 */
[----:B------:R-:W-:Y:S01]  /*8140*/  ISETP.NE.AND P0, PT, R195, 0x2, PT ;  /* 0x00000002c300780c */ /* 0x000fe20003f05270 */
[----:B------:R-:W-:Y:S01]  /*8150*/  IMAD.IADD R21, R77, 0x1, R170 ;  /* 0x000000014d157824 */ /* 0x000fe200078e02aa */
[----:B------:R-:W-:Y:S02]  /*8160*/  ISETP.NE.AND P1, PT, R76, 0x4, PT ;  /* 0x000000044c00780c */ /* 0x000fe40003f25270 */
[----:B------:R-:W-:Y:S02]  /*8170*/  SEL R3, RZ, 0x1, P0 ;  /* 0x00000001ff037807 */ /* 0x000fe40000000000 */
[----:B------:R-:W-:Y:S02]  /*8180*/  SEL R0, RZ, 0x1, P1 ;  /* 0x00000001ff007807 */ /* 0x000fe40000800000 */
[----:B------:R-:W-:Y:S02]  /*8190*/  LOP3.LUT R182, R182, R3, RZ, 0x3c, !PT ;  /* 0x00000003b6b67212 */ /* 0x000fe400078e3cff */
[----:B------:R-:W-:Y:S02]  /*81a0*/  LOP3.LUT R183, R183, R0, RZ, 0x3c, !PT ;  /* 0x00000000b7b77212 */ /* 0x000fe400078e3cff */
[----:B------:R-:W-:Y:S02]  /*81b0*/  @P2 R2UR UR36, R179 ;  /* 0x00000000b32422ca */ /* 0x000fe400000e0000 */
[----:B------:R-:W-:Y:S02]  /*81c0*/  SEL R195, R195, RZ, P0 ;  /* 0x000000ffc3c37207 */ /* 0x000fe40000000000 */
[----:B------:R-:W-:Y:S01]  /*81d0*/  SEL R76, R76, RZ, P1 ;  /* 0x000000ff4c4c7207 */ /* 0x000fe20000800000 */
[----:B------:R-:W-:Y:S10]  /*81e0*/  @P2 BRA `(.L_x_107) ;  /* 0xffffffc400bc2947 */ /* 0x000ff4000383ffff */
[----:B------:R-:W-:Y:S05]  /*81f0*/  EXIT ;  /* 0x000000000000794d */ /* 0x000fea0003800000 */
.L_x_19:
[----:B--2---:R2:W1:Y:S02]  /*8200*/  SYNCS.PHASECHK.TRANS64.TRYWAIT P0, [R3+URZ+0x100], R2 ;  /* 0x00010002030075a7 */ /* 0x00446400080011ff */
[----:B-1----:R-:W-:Y:S05]  /*8210*/  @!P0 NANOSLEEP.SYNCS 0x989680 ;  /* 0x009896800000895d */ /* 0x002fea0003900000 */
[----:B------:R-:W1:Y:S02]  /*8220*/  @!P0 SYNCS.PHASECHK.TRANS64 P0, [R3+URZ+0x100], R2 ;  /* 0x00010002030085a7 */ /* 0x000e6400080010ff */
[----:B-1----:R-:W-:Y:S05]  /*8230*/  @!P0 BRA `(.L_x_19) ;  /* 0xfffffffc00f08947 */ /* 0x002fea000383ffff */
[----:B------:R-:W-:Y:S05]  /*8240*/  BRA `(.L_x_108) ;  /* 0xffffff9000e47947 */ /* 0x000fea000383ffff */
.L_x_22:
[----:B-1----:R-:W-:-:S07]  /*8250*/  MOV R2, UR33 ;  /* 0x0000002100027c02 */ /* 0x002fce0008000f00 */
.L_x_109:
[----:B-1----:R1:W2:Y:S02]  /*8260*/  SYNCS.PHASECHK.TRANS64.TRYWAIT P0, [R2+URZ+0x30], R5 ;  /* 0x00003005020075a7 */ /* 0x0022a400080011ff */
[----:B--2---:R-:W-:Y:S05]  /*8270*/  @!P0 NANOSLEEP.SYNCS 0x989680 ;  /* 0x009896800000895d */ /* 0x004fea0003900000 */
[----:B------:R-:W2:Y:S02]  /*8280*/  @!P0 SYNCS.PHASECHK.TRANS64 P0, [R2+URZ+0x30], R5 ;  /* 0x00003005020085a7 */ /* 0x000ea400080010ff */
[----:B--2---:R-:W-:Y:S05]  /*8290*/  @!P0 BRA `(.L_x_109) ;  /* 0xfffffffc00f08947 */ /* 0x004fea000383ffff */
[----:B------:R-:W-:Y:S05]  /*82a0*/  BRA `(.L_x_21) ;  /* 0xffffff9400347947 */ /* 0x000fea000383ffff */
.L_x_28:
[----:B-1----:R-:W-:-:S07]  /*82b0*/  MOV R2, UR17 ;  /* 0x0000001100027c02 */ /* 0x002fce0008000f00 */
.L_x_110:
[----:B-1----:R1:W2:Y:S02]  /*82c0*/  SYNCS.PHASECHK.TRANS64.TRYWAIT P0, [R2+URZ+0x30], R5 ;  /* 0x00003005020075a7 */ /* 0x0022a400080011ff */
[----:B--2---:R-:W-:Y:S05]  /*82d0*/  @!P0 NANOSLEEP.SYNCS 0x989680 ;  /* 0x009896800000895d */ /* 0x004fea0003900000 */
[----:B------:R-:W2:Y:S02]  /*82e0*/  @!P0 SYNCS.PHASECHK.TRANS64 P0, [R2+URZ+0x30], R5 ;  /* 0x00003005020085a7 */ /* 0x000ea400080010ff */
[----:B--2---:R-:W-:Y:S05]  /*82f0*/  @!P0 BRA `(.L_x_110) ;  /* 0xfffffffc00f08947 */ /* 0x004fea000383ffff */
[----:B------:R-:W-:Y:S05]  /*8300*/  BRA `(.L_x_27) ;  /* 0xffffff9400d87947 */ /* 0x000fea000383ffff */
.L_x_32:
[----:B-1----:R1:W2:Y:S02]  /*8310*/  SYNCS.PHASECHK.TRANS64.TRYWAIT P0, [R2+URZ+0x90], R3 ;  /* 0x00009003020075a7 */ /* 0x0022a400080011ff */
[----:B--2---:R-:W-:Y:S05]  /*8320*/  @!P0 NANOSLEEP.SYNCS 0x989680 ;  /* 0x009896800000895d */ /* 0x004fea0003900000 */
[----:B------:R-:W2:Y:S02]  /*8330*/  @!P0 SYNCS.PHASECHK.TRANS64 P0, [R2+URZ+0x90], R3 ;  /* 0x00009003020085a7 */ /* 0x000ea400080010ff */
[----:B--2---:R-:W-:Y:S05]  /*8340*/  @!P0 BRA `(.L_x_32) ;  /* 0xfffffffc00f08947 */ /* 0x004fea000383ffff */
[----:B------:R-:W-:Y:S05]  /*8350*/  BRA `(.L_x_111) ;  /* 0xffffff9800647947 */ /* 0x000fea000383ffff */
.L_x_36:
[----:B----4-:R-:W-:-:S07]  /*8360*/  MOV R0, UR5 ;  /* 0x0000000500007c02 */ /* 0x010fce0008000f00 */
.L_x_112:
[----:B-1----:R1:W2:Y:S02]  /*8370*/  SYNCS.PHASECHK.TRANS64.TRYWAIT P0, [R0+URZ], R3 ;  /* 0x00000003000075a7 */ /* 0x0022a400080011ff */
[----:B--2---:R-:W-:Y:S05]  /*8380*/  @!P0 NANOSLEEP.SYNCS 0x989680 ;  /* 0x009896800000895d */ /* 0x004fea0003900000 */
[----:B------:R-:W2:Y:S02]  /*8390*/  @!P0 SYNCS.PHASECHK.TRANS64 P0, [R0+URZ], R3 ;  /* 0x00000003000085a7 */ /* 0x000ea400080010ff */
[----:B--2---:R-:W-:Y:S05]  /*83a0*/  @!P0 BRA `(.L_x_112) ;  /* 0xfffffffc00f08947 */ /* 0x004fea000383ffff */
[----:B------:R-:W-:Y:S05]  /*83b0*/  BRA `(.L_x_113) ;  /* 0xffffff9c00d47947 */ /* 0x000fea000383ffff */
.L_x_37:
[----:B----4-:R-:W-:-:S07]  /*83c0*/  MOV R0, UR5 ;  /* 0x0000000500007c02 */ /* 0x010fce0008000f00 */
.L_x_114:
[----:B-1----:R1:W2:Y:S02]  /*83d0*/  SYNCS.PHASECHK.TRANS64.TRYWAIT P0, [R0+URZ], R3 ;  /* 0x00000003000075a7 */ /* 0x0022a400080011ff */
[----:B--2---:R-:W-:Y:S05]  /*83e0*/  @!P0 NANOSLEEP.SYNCS 0x989680 ;  /* 0x009896800000895d */ /* 0x004fea0003900000 */
[----:B------:R-:W2:Y:S02]  /*83f0*/  @!P0 SYNCS.PHASECHK.TRANS64 P0, [R0+URZ], R3 ;  /* 0x00000003000085a7 */ /* 0x000ea400080010ff */
[----:B--2---:R-:W-:Y:S05]  /*8400*/  @!P0 BRA `(.L_x_114) ;  /* 0xfffffffc00f08947 */ /* 0x004fea000383ffff */
[----:B------:R-:W-:Y:S05]  /*8410*/  BRA `(.L_x_115) ;  /* 0xffffff9c00e07947 */ /* 0x000fea000383ffff */
.L_x_38:
[----:B----4-:R-:W-:-:S07]  /*8420*/  MOV R0, UR5 ;  /* 0x0000000500007c02 */ /* 0x010fce0008000f00 */
.L_x_116:
[----:B-1----:R1:W2:Y:S02]  /*8430*/  SYNCS.PHASECHK.TRANS64.TRYWAIT P0, [R0+URZ], R3 ;  /* 0x00000003000075a7 */ /* 0x0022a400080011ff */
[----:B--2---:R-:W-:Y:S05]  /*8440*/  @!P0 NANOSLEEP.SYNCS 0x989680 ;  /* 0x009896800000895d */ /* 0x004fea0003900000 */
[----:B------:R-:W2:Y:S02]  /*8450*/  @!P0 SYNCS.PHASECHK.TRANS64 P0, [R0+URZ], R3 ;  /* 0x00000003000085a7 */ /* 0x000ea400080010ff */
[----:B--2---:R-:W-:Y:S05]  /*8460*/  @!P0 BRA `(.L_x_116) ;  /* 0xfffffffc00f08947 */ /* 0x004fea000383ffff */
[----:B------:R-:W-:Y:S05]  /*8470*/  BRA `(.L_x_117) ;  /* 0xffffff9c00ec7947 */ /* 0x000fea000383ffff */
.L_x_39:
[----:B----4-:R-:W-:-:S07]  /*8480*/  MOV R0, UR5 ;  /* 0x0000000500007c02 */ /* 0x010fce0008000f00 */
.L_x_118:
[----:B-1----:R1:W2:Y:S02]  /*8490*/  SYNCS.PHASECHK.TRANS64.TRYWAIT P0, [R0+URZ], R3 ;  /* 0x00000003000075a7 */ /* 0x0022a400080011ff */
[----:B--2---:R-:W-:Y:S05]  /*84a0*/  @!P0 NANOSLEEP.SYNCS 0x989680 ;  /* 0x009896800000895d */ /* 0x004fea0003900000 */
[----:B------:R-:W2:Y:S02]  /*84b0*/  @!P0 SYNCS.PHASECHK.TRANS64 P0, [R0+URZ], R3 ;  /* 0x00000003000085a7 */ /* 0x000ea400080010ff */
[----:B--2---:R-:W-:Y:S05]  /*84c0*/  @!P0 BRA `(.L_x_118) ;  /* 0xfffffffc00f08947 */ /* 0x004fea000383ffff */
[----:B------:R-:W-:Y:S05]  /*84d0*/  BRA `(.L_x_119) ;  /* 0xffffff9c00f87947 */ /* 0x000fea000383ffff */
.L_x_40:
[----:B----4-:R-:W-:-:S07]  /*84e0*/  MOV R0, UR5 ;  /* 0x0000000500007c02 */ /* 0x010fce0008000f00 */
.L_x_120:
[----:B-1----:R1:W2:Y:S02]  /*84f0*/  SYNCS.PHASECHK.TRANS64.TRYWAIT P0, [R0+URZ], R3 ;  /* 0x00000003000075a7 */ /* 0x0022a400080011ff */
[----:B--2---:R-:W-:Y:S05]  /*8500*/  @!P0 NANOSLEEP.SYNCS 0x989680 ;  /* 0x009896800000895d */ /* 0x004fea0003900000 */
[----:B------:R-:W2:Y:S02]  /*8510*/  @!P0 SYNCS.PHASECHK.TRANS64 P0, [R0+URZ], R3 ;  /* 0x00000003000085a7 */ /* 0x000ea400080010ff */
[----:B--2---:R-:W-:Y:S05]  /*8520*/  @!P0 BRA `(.L_x_120) ;  /* 0xfffffffc00f08947 */ /* 0x004fea000383ffff */
[----:B------:R-:W-:Y:S05]  /*8530*/  BRA `(.L_x_121) ;  /* 0xffffffa000047947 */ /* 0x000fea000383ffff */
.L_x_43:
[----:B-1----:R1:W2:Y:S02]  /*8540*/  SYNCS.PHASECHK.TRANS64.TRYWAIT P0, [R0+URZ+0xf0], R5 ;  /* 0x0000f005000075a7 */ /* 0x0022a400080011ff */
[----:B--2---:R-:W-:Y:S05]  /*8550*/  @!P0 NANOSLEEP.SYNCS 0x989680 ;  /* 0x009896800000895d */ /* 0x004fea0003900000 */
[----:B------:R-:W2:Y:S02]  /*8560*/  @!P0 SYNCS.PHASECHK.TRANS64 P0, [R0+URZ+0xf0], R5 ;  /* 0x0000f005000085a7 */ /* 0x000ea400080010ff */
[----:B--2---:R-:W-:Y:S05]  /*8570*/  @!P0 BRA `(.L_x_43) ;  /* 0xfffffffc00f08947 */ /* 0x004fea000383ffff */
[----:B------:R-:W-:Y:S05]  /*8580*/  BRA `(.L_x_122) ;  /* 0xffffffa000607947 */ /* 0x000fea000383ffff */
.L_x_44:
[----:B------:R-:W-:-:S07]  /*8590*/  MOV R0, UR5 ;  /* 0x0000000500007c02 */ /* 0x000fce0008000f00 */
.L_x_123:
[----:B-1----:R1:W2:Y:S02]  /*85a0*/  SYNCS.PHASECHK.TRANS64.TRYWAIT P0, [R0+URZ+0xa0], R5 ;  /* 0x0000a005000075a7 */ /* 0x0022a400080011ff */
[----:B--2---:R-:W-:Y:S05]  /*85b0*/  @!P0 NANOSLEEP.SYNCS 0x989680 ;  /* 0x009896800000895d */ /* 0x004fea0003900000 */
[----:B------:R-:W2:Y:S02]  /*85c0*/  @!P0 SYNCS.PHASECHK.TRANS64 P0, [R0+URZ+0xa0], R5 ;  /* 0x0000a005000085a7 */ /* 0x000ea400080010ff */
[----:B--2---:R-:W-:Y:S05]  /*85d0*/  @!P0 BRA `(.L_x_123) ;  /* 0xfffffffc00f08947 */ /* 0x004fea000383ffff */
[----:B------:R-:W-:Y:S05]  /*85e0*/  BRA `(.L_x_124) ;  /* 0xffffffa000707947 */ /* 0x000fea000383ffff */
.L_x_45:
[----:B-1----:R1:W2:Y:S02]  /*85f0*/  SYNCS.PHASECHK.TRANS64.TRYWAIT P1, [R0+URZ+0x90], R5 ;  /* 0x00009005000075a7 */ /* 0x0022a400080211ff */
[----:B--2---:R-:W-:Y:S05]  /*8600*/  @!P1 NANOSLEEP.SYNCS 0x989680 ;  /* 0x009896800000995d */ /* 0x004fea0003900000 */
[----:B------:R-:W2:Y:S02]  /*8610*/  @!P1 SYNCS.PHASECHK.TRANS64 P1, [R0+URZ+0x90], R5 ;  /* 0x00009005000095a7 */ /* 0x000ea400080210ff */
[----:B--2---:R-:W-:Y:S05]  /*8620*/  @!P1 BRA `(.L_x_45) ;  /* 0xfffffffc00f09947 */ /* 0x004fea000383ffff */
[----:B------:R-:W-:Y:S05]  /*8630*/  BRA `(.L_x_125) ;  /* 0xffffffa000a07947 */ /* 0x000fea000383ffff */
.L_x_48:
[----:B------:R-:W-:-:S07]  /*8640*/  MOV R0, UR5 ;  /* 0x0000000500007c02 */ /* 0x000fce0008000f00 */
.L_x_126:
[----:B-1----:R1:W2:Y:S02]  /*8650*/  SYNCS.PHASECHK.TRANS64.TRYWAIT P0, [R0+URZ+0xa0], R3 ;  /* 0x0000a003000075a7 */ /* 0x0022a400080011ff */
[----:B--2---:R-:W-:Y:S05]  /*8660*/  @!P0 NANOSLEEP.SYNCS 0x989680 ;  /* 0x009896800000895d */ /* 0x004fea0003900000 */
[----:B------:R-:W2:Y:S02]  /*8670*/  @!P0 SYNCS.PHASECHK.TRANS64 P0, [R0+URZ+0xa0], R3 ;  /* 0x0000a003000085a7 */ /* 0x000ea400080010ff */
[----:B--2---:R-:W-:Y:S05]  /*8680*/  @!P0 BRA `(.L_x_126) ;  /* 0xfffffffc00f08947 */ /* 0x004fea000383ffff */
[----:B------:R-:W-:Y:S05]  /*8690*/  BRA `(.L_x_47) ;  /* 0xffffffa000f47947 */ /* 0x000fea000383ffff */
.L_x_55:
[----:B-1----:R1:W2:Y:S02]  /*86a0*/  SYNCS.PHASECHK.TRANS64.TRYWAIT P1, [R0+URZ+0x90], R5 ;  /* 0x00009005000075a7 */ /* 0x0022a400080211ff */
[----:B--2---:R-:W-:Y:S05]  /*86b0*/  @!P1 NANOSLEEP.SYNCS 0x989680 ;  /* 0x009896800000995d */ /* 0x004fea0003900000 */
[----:B------:R-:W2:Y:S02]  /*86c0*/  @!P1 SYNCS.PHASECHK.TRANS64 P1, [R0+URZ+0x90], R5 ;  /* 0x00009005000095a7 */ /* 0x000ea400080210ff */
[----:B--2---:R-:W-:Y:S05]  /*86d0*/  @!P1 BRA `(.L_x_55) ;  /* 0xfffffffc00f09947 */ /* 0x004fea000383ffff */
[----:B------:R-:W-:Y:S05]  /*86e0*/  BRA `(.L_x_127) ;  /* 0xffffffa8004c7947 */ /* 0x000fea000383ffff */
.L_x_56:
[----:B------:R-:W-:-:S07]  /*86f0*/  MOV R3, UR9 ;  /* 0x0000000900037c02 */ /* 0x000fce0008000f00 */
.L_x_128:
[----:B-1----:R1:W2:Y:S02]  /*8700*/  SYNCS.PHASECHK.TRANS64.TRYWAIT P0, [R3+URZ+0xd0], R0 ;  /* 0x0000d000030075a7 */ /* 0x0022a400080011ff */
[----:B--2---:R-:W-:Y:S05]  /*8710*/  @!P0 NANOSLEEP.SYNCS 0x989680 ;  /* 0x009896800000895d */ /* 0x004fea0003900000 */
[----:B------:R-:W2:Y:S02]  /*8720*/  @!P0 SYNCS.PHASECHK.TRANS64 P0, [R3+URZ+0xd0], R0 ;  /* 0x0000d000030085a7 */ /* 0x000ea400080010ff */
[----:B--2---:R-:W-:Y:S05]  /*8730*/  @!P0 BRA `(.L_x_128) ;  /* 0xfffffffc00f08947 */ /* 0x004fea000383ffff */
[----:B------:R-:W-:Y:S05]  /*8740*/  BRA `(.L_x_129) ;  /* 0xffffffa800807947 */ /* 0x000fea000383ffff */
.L_x_59:
[----:B------:R-:W-:Y:S07]  /*8750*/  MOV R0, UR7 ;  /* 0x0000000700007c02 */ /* 0x000fee0008000f00 */
.L_x_130:
[----:B-1----:R1:W2:Y:S02]  /*8760*/  SYNCS.PHASECHK.TRANS64.TRYWAIT P0, [R0+URZ], R3 ;  /* 0x00000003000075a7 */ /* 0x0022a400080011ff */
[----:B--2---:R-:W-:Y:S05]  /*8770*/  @!P0 NANOSLEEP.SYNCS 0x989680 ;  /* 0x009896800000895d */ /* 0x004fea0003900000 */
[----:B------:R-:W2:Y:S02]  /*8780*/  @!P0 SYNCS.PHASECHK.TRANS64 P0, [R0+URZ], R3 ;  /* 0x00000003000085a7 */ /* 0x000ea400080010ff */
[----:B--2---:R-:W-:Y:S05]  /*8790*/  @!P0 BRA `(.L_x_130) ;  /* 0xfffffffc00f08947 */ /* 0x004fea000383ffff */
[----:B------:R-:W-:Y:S05]  /*87a0*/  BRA `(.L_x_58) ;  /* 0xffffffa800a07947 */ /* 0x000fea000383ffff */
.L_x_62:
[----:B------:R-:W-:-:S07]  /*87b0*/  MOV R0, UR5 ;  /* 0x0000000500007c02 */ /* 0x000fce0008000f00 */
.L_x_131:
[----:B--2---:R2:W3:Y:S02]  /*87c0*/  SYNCS.PHASECHK.TRANS64.TRYWAIT P0, [R0+URZ], R3 ;  /* 0x00000003000075a7 */ /* 0x0044e400080011ff */
[----:B---3--:R-:W-:Y:S05]  /*87d0*/  @!P0 NANOSLEEP.SYNCS 0x989680 ;  /* 0x009896800000895d */ /* 0x008fea0003900000 */
[----:B------:R-:W3:Y:S02]  /*87e0*/  @!P0 SYNCS.PHASECHK.TRANS64 P0, [R0+URZ], R3 ;  /* 0x00000003000085a7 */ /* 0x000ee400080010ff */
[----:B---3--:R-:W-:Y:S05]  /*87f0*/  @!P0 BRA `(.L_x_131) ;  /* 0xfffffffc00f08947 */ /* 0x008fea000383ffff */
[----:B------:R-:W-:Y:S05]  /*8800*/  BRA `(.L_x_132) ;  /* 0xffffffac00407947 */ /* 0x000fea000383ffff */
.L_x_63:
[----:B------:R-:W-:-:S07]  /*8810*/  MOV R0, UR5 ;  /* 0x0000000500007c02 */ /* 0x000fce0008000f00 */
.L_x_133:
[----:B--2---:R2:W3:Y:S02]  /*8820*/  SYNCS.PHASECHK.TRANS64.TRYWAIT P0, [R0+URZ], R3 ;  /* 0x00000003000075a7 */ /* 0x0044e400080011ff */
[----:B---3--:R-:W-:Y:S05]  /*8830*/  @!P0 NANOSLEEP.SYNCS 0x989680 ;  /* 0x009896800000895d */ /* 0x008fea0003900000 */
[----:B------:R-:W3:Y:S02]  /*8840*/  @!P0 SYNCS.PHASECHK.TRANS64 P0, [R0+URZ], R3 ;  /* 0x00000003000085a7 */ /* 0x000ee400080010ff */
[----:B---3--:R-:W-:Y:S05]  /*8850*/  @!P0 BRA `(.L_x_133) ;  /* 0xfffffffc00f08947 */ /* 0x008fea000383ffff */
[----:B------:R-:W-:Y:S05]  /*8860*/  BRA `(.L_x_134) ;  /* 0xffffffac004c7947 */ /* 0x000fea000383ffff */
.L_x_64:
[----:B------:R-:W-:-:S07]  /*8870*/  MOV R0, UR5 ;  /* 0x0000000500007c02 */ /* 0x000fce0008000f00 */
.L_x_135:
[----:B--2---:R2:W3:Y:S02]  /*8880*/  SYNCS.PHASECHK.TRANS64.TRYWAIT P0, [R0+URZ], R3 ;  /* 0x00000003000075a7 */ /* 0x0044e400080011ff */
[----:B---3--:R-:W-:Y:S05]  /*8890*/  @!P0 NANOSLEEP.SYNCS 0x989680 ;  /* 0x009896800000895d */ /* 0x008fea0003900000 */
[----:B------:R-:W3:Y:S02]  /*88a0*/  @!P0 SYNCS.PHASECHK.TRANS64 P0, [R0+URZ], R3 ;  /* 0x00000003000085a7 */ /* 0x000ee400080010ff */
[----:B---3--:R-:W-:Y:S05]  /*88b0*/  @!P0 BRA `(.L_x_135) ;  /* 0xfffffffc00f08947 */ /* 0x008fea000383ffff */
[----:B------:R-:W-:Y:S05]  /*88c0*/  BRA `(.L_x_136) ;  /* 0xffffffac00587947 */ /* 0x000fea000383ffff */
.L_x_65:
[----:B------:R-:W-:-:S07]  /*88d0*/  MOV R0, UR7 ;  /* 0x0000000700007c02 */ /* 0x000fce0008000f00 */
.L_x_137:
[----:B--2---:R2:W3:Y:S02]  /*88e0*/  SYNCS.PHASECHK.TRANS64.TRYWAIT P0, [R0+URZ], R3 ;  /* 0x00000003000075a7 */ /* 0x0044e400080011ff */
[----:B---3--:R-:W-:Y:S05]  /*88f0*/  @!P0 NANOSLEEP.SYNCS 0x989680 ;  /* 0x009896800000895d */ /* 0x008fea0003900000 */
[----:B------:R-:W3:Y:S02]  /*8900*/  @!P0 SYNCS.PHASECHK.TRANS64 P0, [R0+URZ], R3 ;  /* 0x00000003000085a7 */ /* 0x000ee400080010ff */
[----:B---3--:R-:W-:Y:S05]  /*8910*/  @!P0 BRA `(.L_x_137) ;  /* 0xfffffffc00f08947 */ /* 0x008fea000383ffff */
[----:B------:R-:W-:Y:S05]  /*8920*/  BRA `(.L_x_138) ;  /* 0xffffffac00647947 */ /* 0x000fea000383ffff */
.L_x_70:
[----:B--2---:R2:W3:Y:S02]  /*8930*/  SYNCS.PHASECHK.TRANS64.TRYWAIT P0, [R0+URZ+0x90], R3 ;  /* 0x00009003000075a7 */ /* 0x0044e400080011ff */
[----:B---3--:R-:W-:Y:S05]  /*8940*/  @!P0 NANOSLEEP.SYNCS 0x989680 ;  /* 0x009896800000895d */ /* 0x008fea0003900000 */
[----:B------:R-:W3:Y:S02]  /*8950*/  @!P0 SYNCS.PHASECHK.TRANS64 P0, [R0+URZ+0x90], R3 ;  /* 0x00009003000085a7 */ /* 0x000ee400080010ff */
[----:B---3--:R-:W-:Y:S05]  /*8960*/  @!P0 BRA `(.L_x_70) ;  /* 0xfffffffc00f08947 */ /* 0x008fea000383ffff */
[----:B------:R-:W-:Y:S05]  /*8970*/  BRA `(.L_x_139) ;  /* 0xffffffb000687947 */ /* 0x000fea000383ffff */
.L_x_73:
[----:B------:R-:W-:Y:S07]  /*8980*/  MOV R0, UR7 ;  /* 0x0000000700007c02 */ /* 0x000fee0008000f00 */
.L_x_140:
[----:B--2---:R2:W3:Y:S02]  /*8990*/  SYNCS.PHASECHK.TRANS64.TRYWAIT P0, [R0+URZ+0x88], R3 ;  /* 0x00008803000075a7 */ /* 0x0044e400080011ff */
[----:B---3--:R-:W-:Y:S05]  /*89a0*/  @!P0 NANOSLEEP.SYNCS 0x989680 ;  /* 0x009896800000895d */ /* 0x008fea0003900000 */
[----:B------:R-:W3:Y:S02]  /*89b0*/  @!P0 SYNCS.PHASECHK.TRANS64 P0, [R0+URZ+0x88], R3 ;  /* 0x00008803000085a7 */ /* 0x000ee400080010ff */
[----:B---3--:R-:W-:Y:S05]  /*89c0*/  @!P0 BRA `(.L_x_140) ;  /* 0xfffffffc00f08947 */ /* 0x008fea000383ffff */
[----:B------:R-:W-:Y:S05]  /*89d0*/  BRA `(.L_x_72) ;  /* 0xffffffb400487947 */ /* 0x000fea000383ffff */
.L_x_76:
[----:B--2---:R-:W-:Y:S07]  /*89e0*/  MOV R3, UR7 ;  /* 0x0000000700037c02 */ /* 0x004fee0008000f00 */
.L_x_141:
[----:B-1----:R1:W2:Y:S02]  /*89f0*/  SYNCS.PHASECHK.TRANS64.TRYWAIT P0, [R3+URZ+0x70], R12 ;  /* 0x0000700c030075a7 */ /* 0x0022a400080011ff */
[----:B--2---:R-:W-:Y:S05]  /*8a00*/  @!P0 NANOSLEEP.SYNCS 0x989680 ;  /* 0x009896800000895d */ /* 0x004fea0003900000 */
[----:B------:R-:W2:Y:S02]  /*8a10*/  @!P0 SYNCS.PHASECHK.TRANS64 P0, [R3+URZ+0x70], R12 ;  /* 0x0000700c030085a7 */ /* 0x000ea400080010ff */
[----:B--2---:R-:W-:Y:S05]  /*8a20*/  @!P0 BRA `(.L_x_141) ;  /* 0xfffffffc00f08947 */ /* 0x004fea000383ffff */
[----:B------:R-:W-:Y:S05]  /*8a30*/  BRA `(.L_x_142) ;  /* 0xffffffb400c07947 */ /* 0x000fea000383ffff */
.L_x_77:
[----:B------:R-:W-:Y:S07]  /*8a40*/  MOV R3, UR7 ;  /* 0x0000000700037c02 */ /* 0x000fee0008000f00 */
.L_x_143:
[----:B-1----:R1:W2:Y:S02]  /*8a50*/  SYNCS.PHASECHK.TRANS64.TRYWAIT P0, [R3+URZ+0x78], R12 ;  /* 0x0000780c030075a7 */ /* 0x0022a400080011ff */
[----:B--2---:R-:W-:Y:S05]  /*8a60*/  @!P0 NANOSLEEP.SYNCS 0x989680 ;  /* 0x009896800000895d */ /* 0x004fea0003900000 */
[----:B------:R-:W2:Y:S02]  /*8a70*/  @!P0 SYNCS.PHASECHK.TRANS64 P0, [R3+URZ+0x78], R12 ;  /* 0x0000780c030085a7 */ /* 0x000ea400080010ff */
[----:B--2---:R-:W-:Y:S05]  /*8a80*/  @!P0 BRA `(.L_x_143) ;  /* 0xfffffffc00f08947 */ /* 0x004fea000383ffff */
[----:B------:R-:W-:Y:S05]  /*8a90*/  BRA `(.L_x_144) ;  /* 0xffffffb800407947 */ /* 0x000fea000383ffff */
.L_x_79:
[----:B------:R-:W-:-:S07]  /*8aa0*/  MOV R0, UR7 ;  /* 0x0000000700007c02 */ /* 0x000fce0008000f00 */
.L_x_145:
[----:B-1----:R1:W3:Y:S02]  /*8ab0*/  SYNCS.PHASECHK.TRANS64.TRYWAIT P0, [R0+URZ+0x70], R3 ;  /* 0x00007003000075a7 */ /* 0x0022e400080011ff */
[----:B---3--:R-:W-:Y:S05]  /*8ac0*/  @!P0 NANOSLEEP.SYNCS 0x989680 ;  /* 0x009896800000895d */ /* 0x008fea0003900000 */
[----:B------:R-:W3:Y:S02]  /*8ad0*/  @!P0 SYNCS.PHASECHK.TRANS64 P0, [R0+URZ+0x70], R3 ;  /* 0x00007003000085a7 */ /* 0x000ee400080010ff */
[----:B---3--:R-:W-:Y:S05]  /*8ae0*/  @!P0 BRA `(.L_x_145) ;  /* 0xfffffffc00f08947 */ /* 0x008fea000383ffff */
[----:B------:R-:W-:Y:S05]  /*8af0*/  BRA `(.L_x_146) ;  /* 0xffffffb800b07947 */ /* 0x000fea000383ffff */
.L_x_81:
[----:B--2---:R2:W4:Y:S02]  /*8b00*/  SYNCS.PHASECHK.TRANS64.TRYWAIT P0, [R0+URZ+0x90], R3 ;  /* 0x00009003000075a7 */ /* 0x00452400080011ff */
[----:B----4-:R-:W-:Y:S05]  /*8b10*/  @!P0 NANOSLEEP.SYNCS 0x989680 ;  /* 0x009896800000895d */ /* 0x010fea0003900000 */
[----:B------:R-:W4:Y:S02]  /*8b20*/  @!P0 SYNCS.PHASECHK.TRANS64 P0, [R0+URZ+0x90], R3 ;  /* 0x00009003000085a7 */ /* 0x000f2400080010ff */
[----:B----4-:R-:W-:Y:S05]  /*8b30*/  @!P0 BRA `(.L_x_81) ;  /* 0xfffffffc00f08947 */ /* 0x010fea000383ffff */
[----:B------:R-:W-:Y:S05]  /*8b40*/  BRA `(.L_x_147) ;  /* 0xffffffbc00787947 */ /* 0x000fea000383ffff */
.L_x_92:
[----:B-1----:R1:W3:Y:S02]  /*8b50*/  SYNCS.PHASECHK.TRANS64.TRYWAIT P1, [R3+URZ+0x60], R0 ;  /* 0x00006000030075a7 */ /* 0x0022e400080211ff */
[----:B---3--:R-:W-:Y:S05]  /*8b60*/  @!P1 NANOSLEEP.SYNCS 0x989680 ;  /* 0x009896800000995d */ /* 0x008fea0003900000 */
[----:B------:R-:W3:Y:S02]  /*8b70*/  @!P1 SYNCS.PHASECHK.TRANS64 P1, [R3+URZ+0x60], R0 ;  /* 0x00006000030095a7 */ /* 0x000ee400080210ff */
[----:B---3--:R-:W-:Y:S05]  /*8b80*/  @!P1 BRA `(.L_x_92) ;  /* 0xfffffffc00f09947 */ /* 0x008fea000383ffff */
[----:B------:R-:W-:Y:S05]  /*8b90*/  BRA `(.L_x_91) ;  /* 0xffffffc8009c7947 */ /* 0x000fea000383ffff */
.L_x_94:
[----:B-1----:R1:W4:Y:S02]  /*8ba0*/  SYNCS.PHASECHK.TRANS64.TRYWAIT P0, [R207+URZ+0xb0], R2 ;  /* 0x0000b002cf0075a7 */ /* 0x00232400080011ff */
[----:B----4-:R-:W-:Y:S05]  /*8bb0*/  @!P0 NANOSLEEP.SYNCS 0x989680 ;  /* 0x009896800000895d */ /* 0x010fea0003900000 */
[----:B------:R-:W4:Y:S02]  /*8bc0*/  @!P0 SYNCS.PHASECHK.TRANS64 P0, [R207+URZ+0xb0], R2 ;  /* 0x0000b002cf0085a7 */ /* 0x000f2400080010ff */
[----:B----4-:R-:W-:Y:S05]  /*8bd0*/  @!P0 BRA `(.L_x_94) ;  /* 0xfffffffc00f08947 */ /* 0x010fea000383ffff */
[----:B------:R-:W-:Y:S05]  /*8be0*/  BRA `(.L_x_93) ;  /* 0xffffffc800f87947 */ /* 0x000fea000383ffff */
.L_x_103:
[----:B--2---:R2:W3:Y:S02]  /*8bf0*/  SYNCS.PHASECHK.TRANS64.TRYWAIT P0, [R210+URZ+0x60], R3 ;  /* 0x00006003d20075a7 */ /* 0x0044e400080011ff */
[----:B---3--:R-:W-:Y:S05]  /*8c00*/  @!P0 NANOSLEEP.SYNCS 0x989680 ;  /* 0x009896800000895d */ /* 0x008fea0003900000 */
[----:B------:R-:W3:Y:S02]  /*8c10*/  @!P0 SYNCS.PHASECHK.TRANS64 P0, [R210+URZ+0x60], R3 ;  /* 0x00006003d20085a7 */ /* 0x000ee400080010ff */
[----:B---3--:R-:W-:Y:S05]  /*8c20*/  @!P0 BRA `(.L_x_103) ;  /* 0xfffffffc00f08947 */ /* 0x008fea000383ffff */
[----:B------:R-:W-:Y:S05]  /*8c30*/  BRA `(.L_x_102) ;  /* 0xffffffe000047947 */ /* 0x000fea000383ffff */
        .weak           $__internal_0_$__cuda_sm10x_tcgen05_guardrail_trap_col_being_dealloced_not_returned_by_alloc
        .type           $__internal_0_$__cuda_sm10x_tcgen05_guardrail_trap_col_being_dealloced_not_returned_by_alloc,@function
        .size           $__internal_0_$__cuda_sm10x_tcgen05_guardrail_trap_col_being_dealloced_not_returned_by_alloc,($__internal_1_$__cuda_sm10x_tcgen05_guardrail_trap_phase_invalid_during_alloc - $__internal_0_$__cuda_sm10x_tcgen05_guardrail_trap_col_being_dealloced_not_returned_by_alloc)
$__internal_0_$__cuda_sm10x_tcgen05_guardrail_trap_col_being_dealloced_not_returned_by_alloc:
[----:B------:R-:W-:Y:S05]  /*8c40*/  BPT.TRAP 0x1 ;  /* 0x000000040000795c */ /* 0x000fea0000300000 */
[----:B------:R-:W-:-:S04]  /*8c50*/  HFMA2 R3, -RZ, RZ, 0, 0 ;  /* 0x00000000ff037431 */ /* 0x000fc800000001ff */
[----:B------:R-:W-:Y:S05]  /*8c60*/  RET.REL.NODEC R2 `(_ZN7cutlass13device_kernelINS_4gemm6kernel13GemmUniversalIN4cute5tupleIJiiiiEEENS1_10collective13CollectiveMmaINS1_35MainloopSm100TmaUmmaWarpSpecializedILi6ELi2ELi4ENS5_IJNS4_1CILi1EEESB_SB_EEEEENS5_IJNSA_ILi128EEESE_NSA_ILi32EEEEEENS_12float_e5m2_tENS5_IJlSB_lEEESH_SI_NS4_8TiledMMAINS4_8MMA_AtomIJNS4_10MMA_TraitsINS4_19SM100_MMA_F8F6F4_SSEJSH_SH_fSE_SE_NS4_17integral_constantINS4_4UMMA5MajorELSP_0EEESQ_NSN_INSO_7ScaleInELSR_0EEESS_EEEEEENS4_6LayoutISC_NS5_IJNSA_ILi0EEESW_SW_EEEEENS5_IJNS4_10UnderscoreESZ_SZ_EEEEENS4_13SM90_TMA_LOADENS4_14ComposedLayoutINS4_7SwizzleILi1ELi4ELi3EEENS4_18smem_ptr_flag_bitsILi8EEENSV_INS5_IJNSA_ILi8EEESF_EEENS5_IJSF_SB_EEEEEEEvNS4_8identityES12_S1C_vS1D_EENS_8epilogue10collective18CollectiveEpilogueINS1F_23Sm100TmaWarpSpecializedILi2ELi2ELi64ELb0ELb0EEEJSG_NS5_IJNSV_ISE_SB_EENSV_INSA_ILi64EEESB_EEEEESH_SI_SH_SI_NS1F_6fusion15FusionCallbacksIS1J_NS1O_17LinearCombinationISH_fSH_fLNS_15FloatRoundStyleE2EEESG_S1N_JEEENS4_5SM1004TMEM4LOAD26SM100_TMEM_LOAD_32dp32b64xES12_NS13_INS14_ILi2ELi4ELi3EEES17_NSV_INS5_IJS18_S1L_EEENS5_IJS1L_SB_EEEEEEENS4_39AutoVectorizingCopyWithAssumedAlignmentILi128EEENS4_14SM90_TMA_STOREES22_S24_S24_EEEvvEEEEvNT_6ParamsE) ;  /* 0xffffff7002e47950 */ /* 0x000fea0003c3ffff */
        .weak           $__internal_1_$__cuda_sm10x_tcgen05_guardrail_trap_phase_invalid_during_alloc
        .type           $__internal_1_$__cuda_sm10x_tcgen05_guardrail_trap_phase_invalid_during_alloc,@function
        .size           $__internal_1_$__cuda_sm10x_tcgen05_guardrail_trap_phase_invalid_during_alloc,($__internal_2_$__cuda_sm10x_tcgen05_guardrail_trap_unallocated_columns_being_dealloced - $__internal_1_$__cuda_sm10x_tcgen05_guardrail_trap_phase_invalid_during_alloc)
$__internal_1_$__cuda_sm10x_tcgen05_guardrail_trap_phase_invalid_during_alloc:
[----:B------:R-:W-:Y:S05]  /*8c70*/  BPT.TRAP 0x1 ;  /* 0x000000040000795c */ /* 0x000fea0000300000 */
[----:B------:R-:W-:-:S04]  /*8c80*/  MOV R3, 0x0 ;  /* 0x0000000000037802 */ /* 0x000fc80000000f00 */
[----:B------:R-:W-:Y:S05]  /*8c90*/  RET.REL.NODEC R2 `(_ZN7cutlass13device_kernelINS_4gemm6kernel13GemmUniversalIN4cute5tupleIJiiiiEEENS1_10collective13CollectiveMmaINS1_35MainloopSm100TmaUmmaWarpSpecializedILi6ELi2ELi4ENS5_IJNS4_1CILi1EEESB_SB_EEEEENS5_IJNSA_ILi128EEESE_NSA_ILi32EEEEEENS_12float_e5m2_tENS5_IJlSB_lEEESH_SI_NS4_8TiledMMAINS4_8MMA_AtomIJNS4_10MMA_TraitsINS4_19SM100_MMA_F8F6F4_SSEJSH_SH_fSE_SE_NS4_17integral_constantINS4_4UMMA5MajorELSP_0EEESQ_NSN_INSO_7ScaleInELSR_0EEESS_EEEEEENS4_6LayoutISC_NS5_IJNSA_ILi0EEESW_SW_EEEEENS5_IJNS4_10UnderscoreESZ_SZ_EEEEENS4_13SM90_TMA_LOADENS4_14ComposedLayoutINS4_7SwizzleILi1ELi4ELi3EEENS4_18smem_ptr_flag_bitsILi8EEENSV_INS5_IJNSA_ILi8EEESF_EEENS5_IJSF_SB_EEEEEEEvNS4_8identityES12_S1C_vS1D_EENS_8epilogue10collective18CollectiveEpilogueINS1F_23Sm100TmaWarpSpecializedILi2ELi2ELi64ELb0ELb0EEEJSG_NS5_IJNSV_ISE_SB_EENSV_INSA_ILi64EEESB_EEEEESH_SI_SH_SI_NS1F_6fusion15FusionCallbacksIS1J_NS1O_17LinearCombinationISH_fSH_fLNS_15FloatRoundStyleE2EEESG_S1N_JEEENS4_5SM1004TMEM4LOAD26SM100_TMEM_LOAD_32dp32b64xES12_NS13_INS14_ILi2ELi4ELi3EEES17_NSV_INS5_IJS18_S1L_EEENS5_IJS1L_SB_EEEEEEENS4_39AutoVectorizingCopyWithAssumedAlignmentILi128EEENS4_14SM90_TMA_STOREES22_S24_S24_EEEvvEEEEvNT_6ParamsE) ;  /* 0xffffff7002d87950 */ /* 0x000fea0003c3ffff */
        .weak           $__internal_2_$__cuda_sm10x_tcgen05_guardrail_trap_unallocated_columns_being_dealloced
        .type           $__internal_2_$__cuda_sm10x_tcgen05_guardrail_trap_unallocated_columns_being_dealloced,@function
        .size           $__internal_2_$__cuda_sm10x_tcgen05_guardrail_trap_unallocated_columns_being_dealloced,(.L_x_149 - $__internal_2_$__cuda_sm10x_tcgen05_guardrail_trap_unallocated_columns_being_dealloced)
$__internal_2_$__cuda_sm10x_tcgen05_guardrail_trap_unallocated_columns_being_dealloced:
[----:B------:R-:W-:Y:S05]  /*8ca0*/  BPT.TRAP 0x1 ;  /* 0x000000040000795c */ /* 0x000fea0000300000 */
[----:B------:R-:W-:-:S04]  /*8cb0*/  HFMA2 R3, -RZ, RZ, 0, 0 ;  /* 0x00000000ff037431 */ /* 0x000fc800000001ff */
[----:B------:R-:W-:Y:S05]  /*8cc0*/  RET.REL.NODEC R2 `(_ZN7cutlass13device_kernelINS_4gemm6kernel13GemmUniversalIN4cute5tupleIJiiiiEEENS1_10collective13CollectiveMmaINS1_35MainloopSm100TmaUmmaWarpSpecializedILi6ELi2ELi4ENS5_IJNS4_1CILi1EEESB_SB_EEEEENS5_IJNSA_ILi128EEESE_NSA_ILi32EEEEEENS_12float_e5m2_tENS5_IJlSB_lEEESH_SI_NS4_8TiledMMAINS4_8MMA_AtomIJNS4_10MMA_TraitsINS4_19SM100_MMA_F8F6F4_SSEJSH_SH_fSE_SE_NS4_17integral_constantINS4_4UMMA5MajorELSP_0EEESQ_NSN_INSO_7ScaleInELSR_0EEESS_EEEEEENS4_6LayoutISC_NS5_IJNSA_ILi0EEESW_SW_EEEEENS5_IJNS4_10UnderscoreESZ_SZ_EEEEENS4_13SM90_TMA_LOADENS4_14ComposedLayoutINS4_7SwizzleILi1ELi4ELi3EEENS4_18smem_ptr_flag_bitsILi8EEENSV_INS5_IJNSA_ILi8EEESF_EEENS5_IJSF_SB_EEEEEEEvNS4_8identityES12_S1C_vS1D_EENS_8epilogue10collective18CollectiveEpilogueINS1F_23Sm100TmaWarpSpecializedILi2ELi2ELi64ELb0ELb0EEEJSG_NS5_IJNSV_ISE_SB_EENSV_INSA_ILi64EEESB_EEEEESH_SI_SH_SI_NS1F_6fusion15FusionCallbacksIS1J_NS1O_17LinearCombinationISH_fSH_fLNS_15FloatRoundStyleE2EEESG_S1N_JEEENS4_5SM1004TMEM4LOAD26SM100_TMEM_LOAD_32dp32b64xES12_NS13_INS14_ILi2ELi4ELi3EEES17_NSV_INS5_IJS18_S1L_EEENS5_IJS1L_SB_EEEEEEENS4_39AutoVectorizingCopyWithAssumedAlignmentILi128EEENS4_14SM90_TMA_STOREES22_S24_S24_EEEvvEEEEvNT_6ParamsE) ;  /* 0xffffff7002cc7950 */ /* 0x000fea0003c3ffff */
.L_x_148:
[----:B------:R-:W-:-:S00]  /*8cd0*/  BRA `(.L_x_148) ;  /* 0xfffffffc00fc7947 */ /* 0x000fc0000383ffff */
[----:B------:R-:W-:-:S00]  /*8ce0*/  NOP ;  /* 0x0000000000007918 */ /* 0x000fc00000000000 */
        /* <DEDUP_REMOVED lines=9> */
.L_x_149:


//--------------------- .nv.global.init           --------------------------
	.section	.nv.global.init,"aw",@progbits
.nv.global.init:
	.type		$str$27,@object
	.size		$str$27,($str$28 - $str$27)
$str$27:
        /*0000*/ 	.byte	0x28, 0x61, 0x64, 0x64, 0x72, 0x65, 0x73, 0x73, 0x20, 0x26, 0x20, 0x6d, 0x61, 0x73, 0x6b, 0x29
        /*0010*/ 	.byte	0x20, 0x3d, 0x3d, 0x20, 0x30, 0x00
	.type		$str$28,@object
	.size		$str$28,($str$26 - $str$28)
$str$28:
        /*0016*/ 	.byte	0x2f, 0x74, 0x6d, 0x70, 0x2f, 0x63, 0x75, 0x74, 0x6c, 0x61, 0x73, 0x73, 0x5f, 0x73, 0x77, 0x65
        /*0026*/ 	.byte	0x65, 0x70, 0x5f, 0x73, 0x72, 0x63, 0x2f, 0x69, 0x6e, 0x63, 0x6c, 0x75, 0x64, 0x65, 0x2f, 0x63
        /*0036*/ 	.byte	0x75, 0x74, 0x65, 0x2f, 0x70, 0x6f, 0x69, 0x6e, 0x74, 0x65, 0x72, 0x5f, 0x66, 0x6c, 0x61, 0x67
        /*0046*/ 	.byte	0x67, 0x65, 0x64, 0x2e, 0x68, 0x70, 0x70, 0x00
	.type		$str$26,@object
	.size		$str$26,($str$25 - $str$26)
$str$26:
        /*004e*/ 	.byte	0x2f, 0x74, 0x6d, 0x70, 0x2f, 0x63, 0x75, 0x74, 0x6c, 0x61, 0x73, 0x73, 0x5f, 0x73, 0x77, 0x65
        /*005e*/ 	.byte	0x65, 0x70, 0x5f, 0x73, 0x72, 0x63, 0x2f, 0x69, 0x6e, 0x63, 0x6c, 0x75, 0x64, 0x65, 0x2f, 0x63
        /*006e*/ 	.byte	0x75, 0x74, 0x65, 0x2f, 0x61, 0x74, 0x6f, 0x6d, 0x2f, 0x63, 0x6f, 0x70, 0x79, 0x5f, 0x74, 0x72
        /*007e*/ 	.byte	0x61, 0x69, 0x74, 0x73, 0x5f, 0x73, 0x6d, 0x31, 0x30, 0x30, 0x2e, 0x68, 0x70, 0x70, 0x00
	.type		$str$25,@object
	.size		$str$25,(__unnamed_1 - $str$25)
$str$25:
        /*008d*/ 	.byte	0x28, 0x28, 0x75, 0x69, 0x6e, 0x74, 0x33, 0x32, 0x5f, 0x74, 0x28, 0x74, 0x68, 0x72, 0x65, 0x61
        /*009d*/ 	.byte	0x64, 0x49, 0x64, 0x78, 0x2e, 0x78, 0x29, 0x20, 0x2f, 0x20, 0x33, 0x32, 0x29, 0x20, 0x25, 0x20
        /*00ad*/ 	.byte	0x34, 0x29, 0x20, 0x3d, 0x3d, 0x20, 0x28, 0x28, 0x28, 0x74, 0x6d, 0x65, 0x6d, 0x5f, 0x61, 0x64
        /*00bd*/ 	.byte	0x64, 0x72, 0x20, 0x3e, 0x3e, 0x20, 0x31, 0x36, 0x29, 0x20, 0x2f, 0x20, 0x33, 0x32, 0x29, 0x20
        /*00cd*/ 	.byte	0x25, 0x20, 0x34, 0x29, 0x00
	.type		__unnamed_1,@object
	.size		__unnamed_1,(__unnamed_2 - __unnamed_1)
__unnamed_1:
        /*00d2*/ 	.byte	0x61, 0x75, 0x74, 0x6f, 0x20, 0x63, 0x75, 0x74, 0x65, 0x3a, 0x3a, 0x61, 0x73, 0x5f, 0x70, 0x6f
        /* <DEDUP_REMOVED lines=24> */
        /*0262*/ 	.byte	0x43, 0x3c, 0x38, 0x31, 0x39, 0x32, 0x3e, 0x3e, 0x3e, 0x3e, 0x5d, 0x00
	.type		__unnamed_2,@object
	.size		__unnamed_2,(.L_2 - __unnamed_2)
__unnamed_2:
        /* <DEDUP_REMOVED lines=42> */
        /*050e*/ 	.byte	0x3e, 0x3e, 0x3e, 0x3e, 0x5d, 0x00
.L_2:


//--------------------- .nv.shared._ZN7cutlass13device_kernelINS_4gemm6kernel13GemmUniversalIN4cute5tupleIJiiiiEEENS1_10collective13CollectiveMmaINS1_35MainloopSm100TmaUmmaWarpSpecializedILi6ELi2ELi4ENS5_IJNS4_1CILi1EEESB_SB_EEEEENS5_IJNSA_ILi128EEESE_NSA_ILi32EEEEEENS_12float_e5m2_tENS5_IJlSB_lEEESH_SI_NS4_8TiledMMAINS4_8MMA_AtomIJNS4_10MMA_TraitsINS4_19SM100_MMA_F8F6F4_SSEJSH_SH_fSE_SE_NS4_17integral_constantINS4_4UMMA5MajorELSP_0EEESQ_NSN_INSO_7ScaleInELSR_0EEESS_EEEEEENS4_6LayoutISC_NS5_IJNSA_ILi0EEESW_SW_EEEEENS5_IJNS4_10UnderscoreESZ_SZ_EEEEENS4_13SM90_TMA_LOADENS4_14ComposedLayoutINS4_7SwizzleILi1ELi4ELi3EEENS4_18smem_ptr_flag_bitsILi8EEENSV_INS5_IJNSA_ILi8EEESF_EEENS5_IJSF_SB_EEEEEEEvNS4_8identityES12_S1C_vS1D_EENS_8epilogue10collective18CollectiveEpilogueINS1F_23Sm100TmaWarpSpecializedILi2ELi2ELi64ELb0ELb0EEEJSG_NS5_IJNSV_ISE_SB_EENSV_INSA_ILi64EEESB_EEEEESH_SI_SH_SI_NS1F_6fusion15FusionCallbacksIS1J_NS1O_17LinearCombinationISH_fSH_fLNS_15FloatRoundStyleE2EEESG_S1N_JEEENS4_5SM1004TMEM4LOAD26SM100_TMEM_LOAD_32dp32b64xES12_NS13_INS14_ILi2ELi4ELi3EEES17_NSV_INS5_IJS18_S1L_EEENS5_IJS1L_SB_EEEEEEENS4_39AutoVectorizingCopyWithAssumedAlignmentILi128EEENS4_14SM90_TMA_STOREES22_S24_S24_EEEvvEEEEvNT_6ParamsE --------------------------
	.section	.nv.shared._ZN7cutlass13device_kernelINS_4gemm6kernel13GemmUniversalIN4cute5tupleIJiiiiEEENS1_10collective13CollectiveMmaINS1_35MainloopSm100TmaUmmaWarpSpecializedILi6ELi2ELi4ENS5_IJNS4_1CILi1EEESB_SB_EEEEENS5_IJNSA_ILi128EEESE_NSA_ILi32EEEEEENS_12float_e5m2_tENS5_IJlSB_lEEESH_SI_NS4_8TiledMMAINS4_8MMA_AtomIJNS4_10MMA_TraitsINS4_19SM100_MMA_F8F6F4_SSEJSH_SH_fSE_SE_NS4_17integral_constantINS4_4UMMA5MajorELSP_0EEESQ_NSN_INSO_7ScaleInELSR_0EEESS_EEEEEENS4_6LayoutISC_NS5_IJNSA_ILi0EEESW_SW_EEEEENS5_IJNS4_10UnderscoreESZ_SZ_EEEEENS4_13SM90_TMA_LOADENS4_14ComposedLayoutINS4_7SwizzleILi1ELi4ELi3EEENS4_18smem_ptr_flag_bitsILi8EEENSV_INS5_IJNSA_ILi8EEESF_EEENS5_IJSF_SB_EEEEEEEvNS4_8identityES12_S1C_vS1D_EENS_8epilogue10collective18CollectiveEpilogueINS1F_23Sm100TmaWarpSpecializedILi2ELi2ELi64ELb0ELb0EEEJSG_NS5_IJNSV_ISE_SB_EENSV_INSA_ILi64EEESB_EEEEESH_SI_SH_SI_NS1F_6fusion15FusionCallbacksIS1J_NS1O_17LinearCombinationISH_fSH_fLNS_15FloatRoundStyleE2EEESG_S1N_JEEENS4_5SM1004TMEM4LOAD26SM100_TMEM_LOAD_32dp32b64xES12_NS13_INS14_ILi2ELi4ELi3EEES17_NSV_INS5_IJS18_S1L_EEENS5_IJS1L_SB_EEEEEEENS4_39AutoVectorizingCopyWithAssumedAlignmentILi128EEENS4_14SM90_TMA_STOREES22_S24_S24_EEEvvEEEEvNT_6ParamsE,"aw",@nobits
	.sectionflags	@""
	.align	16
	.zero		1024


//--------------------- .nv.shared.reserved.0     --------------------------
	.section	.nv.shared.reserved.0,"aw",@nobits
	.weak		__nv_reservedSMEM_offset_0_alias
	.size		__nv_reservedSMEM_offset_0_alias, 0, 64
	.other		__nv_reservedSMEM_offset_0_alias,@"STO_CUDA_RESERVED_SHARED STV_DEFAULT"
__nv_reservedSMEM_offset_0_alias:
	.zero		0
.nv.shared.reserved.0:
	.zero		64
	.weak		__nv_reservedSMEM_tcgen05_partition
	.type		__nv_reservedSMEM_tcgen05_partition,@object
	.size		__nv_reservedSMEM_tcgen05_partition,(.L_0 - __nv_reservedSMEM_tcgen05_partition)
__nv_reservedSMEM_tcgen05_partition:
	.zero		32
.L_0:


//--------------------- .nv.global                --------------------------
	.section	.nv.global,"aw",@nobits
.nv.global:
	.type		_ZN40_INTERNAL_6eb206a4_4_k_cu_9a081b95_341074cute1_E,@object
	.size		_ZN40_INTERNAL_6eb206a4_4_k_cu_9a081b95_341074cute1_E,(_ZN40_INTERNAL_6eb206a4_4_k_cu_9a081b95_341074cuda3std3__45__cpo6cbeginE - _ZN40_INTERNAL_6eb206a4_4_k_cu_9a081b95_341074cute1_E)
_ZN40_INTERNAL_6eb206a4_4_k_cu_9a081b95_341074cute1_E:
	.zero		1
	.type		_ZN40_INTERNAL_6eb206a4_4_k_cu_9a081b95_341074cuda3std3__45__cpo6cbeginE,@object
	.size		_ZN40_INTERNAL_6eb206a4_4_k_cu_9a081b95_341074cuda3std3__45__cpo6cbeginE,(_ZN40_INTERNAL_6eb206a4_4_k_cu_9a081b95_341074cuda3std3__48in_placeE - _ZN40_INTERNAL_6eb206a4_4_k_cu_9a081b95_341074cuda3std3__45__cpo6cbeginE)
_ZN40_INTERNAL_6eb206a4_4_k_cu_9a081b95_341074cuda3std3__45__cpo6cbeginE:
	.zero		1
	.type		_ZN40_INTERNAL_6eb206a4_4_k_cu_9a081b95_341074cuda3std3__48in_placeE,@object
	.size		_ZN40_INTERNAL_6eb206a4_4_k_cu_9a081b95_341074cuda3std3__48in_placeE,(_ZN40_INTERNAL_6eb206a4_4_k_cu_9a081b95_341074cuda3std6ranges3__45__cpo9iter_moveE - _ZN40_INTERNAL_6eb206a4_4_k_cu_9a081b95_341074cuda3std3__48in_placeE)
_ZN40_INTERNAL_6eb206a4_4_k_cu_9a081b95_341074cuda3std3__48in_placeE:
	.zero		1
	.type		_ZN40_INTERNAL_6eb206a4_4_k_cu_9a081b95_341074cuda3std6ranges3__45__cpo9iter_moveE,@object
	.size		_ZN40_INTERNAL_6eb206a4_4_k_cu_9a081b95_341074cuda3std6ranges3__45__cpo9iter_moveE,(_ZN40_INTERNAL_6eb206a4_4_k_cu_9a081b95_341074cuda3std3__45__cpo5beginE - _ZN40_INTERNAL_6eb206a4_4_k_cu_9a081b95_341074cuda3std6ranges3__45__cpo9iter_moveE)
_ZN40_INTERNAL_6eb206a4_4_k_cu_9a081b95_341074cuda3std6ranges3__45__cpo9iter_moveE:
	.zero		1
	.type		_ZN40_INTERNAL_6eb206a4_4_k_cu_9a081b95_341074cuda3std3__45__cpo5beginE,@object
	.size		_ZN40_INTERNAL_6eb206a4_4_k_cu_9a081b95_341074cuda3std3__45__cpo5beginE,(_ZN40_INTERNAL_6eb206a4_4_k_cu_9a081b95_341074cuda3std3__442_GLOBAL__N__6eb206a4_4_k_cu_9a081b95_341076ignoreE - _ZN40_INTERNAL_6eb206a4_4_k_cu_9a081b95_341074cuda3std3__45__cpo5beginE)
_ZN40_INTERNAL_6eb206a4_4_k_cu_9a081b95_341074cuda3std3__45__cpo5beginE:
	.zero		1
	.type		_ZN40_INTERNAL_6eb206a4_4_k_cu_9a081b95_341074cuda3std3__442_GLOBAL__N__6eb206a4_4_k_cu_9a081b95_341076ignoreE,@object
	.size		_ZN40_INTERNAL_6eb206a4_4_k_cu_9a081b95_341074cuda3std3__442_GLOBAL__N__6eb206a4_4_k_cu_9a081b95_341076ignoreE,(_ZN40_INTERNAL_6eb206a4_4_k_cu_9a081b95_341074cute7productE - _ZN40_INTERNAL_6eb206a4_4_k_cu_9a081b95_341074cuda3std3__442_GLOBAL__N__6eb206a4_4_k_cu_9a081b95_341076ignoreE)
_ZN40_INTERNAL_6eb206a4_4_k_cu_9a081b95_341074cuda3std3__442_GLOBAL__N__6eb206a4_4_k_cu_9a081b95_341076ignoreE:
	.zero		1
	.type		_ZN40_INTERNAL_6eb206a4_4_k_cu_9a081b95_341074cute7productE,@object
	.size		_ZN40_INTERNAL_6eb206a4_4_k_cu_9a081b95_341074cute7productE,(_ZN40_INTERNAL_6eb206a4_4_k_cu_9a081b95_341074cuda3std3__45__cpo3endE - _ZN40_INTERNAL_6eb206a4_4_k_cu_9a081b95_341074cute7productE)
_ZN40_INTERNAL_6eb206a4_4_k_cu_9a081b95_341074cute7productE:
	.zero		1
	.type		_ZN40_INTERNAL_6eb206a4_4_k_cu_9a081b95_341074cuda3std3__45__cpo3endE,@object
	.size		_ZN40_INTERNAL_6eb206a4_4_k_cu_9a081b95_341074cuda3std3__45__cpo3endE,(_ZN40_INTERNAL_6eb206a4_4_k_cu_9a081b95_341074cuda3std3__419piecewise_constructE - _ZN40_INTERNAL_6eb206a4_4_k_cu_9a081b95_341074cuda3std3__45__cpo3endE)
_ZN40_INTERNAL_6eb206a4_4_k_cu_9a081b95_341074cuda3std3__45__cpo3endE:
	.zero		1
	.type		_ZN40_INTERNAL_6eb206a4_4_k_cu_9a081b95_341074cuda3std3__419piecewise_constructE,@object
	.size		_ZN40_INTERNAL_6eb206a4_4_k_cu_9a081b95_341074cuda3std3__419piecewise_constructE,(_ZN40_INTERNAL_6eb206a4_4_k_cu_9a081b95_341074cuda3std3__45__cpo4cendE - _ZN40_INTERNAL_6eb206a4_4_k_cu_9a081b95_341074cuda3std3__419piecewise_constructE)
_ZN40_INTERNAL_6eb206a4_4_k_cu_9a081b95_341074cuda3std3__419piecewise_constructE:
	.zero		1
	.type		_ZN40_INTERNAL_6eb206a4_4_k_cu_9a081b95_341074cuda3std3__45__cpo4cendE,@object
	.size		_ZN40_INTERNAL_6eb206a4_4_k_cu_9a081b95_341074cuda3std3__45__cpo4cendE,(_ZN40_INTERNAL_6eb206a4_4_k_cu_9a081b95_341074cuda3std6ranges3__45__cpo4swapE - _ZN40_INTERNAL_6eb206a4_4_k_cu_9a081b95_341074cuda3std3__45__cpo4cendE)
_ZN40_INTERNAL_6eb206a4_4_k_cu_9a081b95_341074cuda3std3__45__cpo4cendE:
	.zero		1
	.type		_ZN40_INTERNAL_6eb206a4_4_k_cu_9a081b95_341074cuda3std6ranges3__45__cpo4swapE,@object
	.size		_ZN40_INTERNAL_6eb206a4_4_k_cu_9a081b95_341074cuda3std6ranges3__45__cpo4swapE,(.L_10 - _ZN40_INTERNAL_6eb206a4_4_k_cu_9a081b95_341074cuda3std6ranges3__45__cpo4swapE)
_ZN40_INTERNAL_6eb206a4_4_k_cu_9a081b95_341074cuda3std6ranges3__45__cpo4swapE:
	.zero		1
.L_10:


//--------------------- .nv.constant0._ZN7cutlass13device_kernelINS_4gemm6kernel13GemmUniversalIN4cute5tupleIJiiiiEEENS1_10collective13CollectiveMmaINS1_35MainloopSm100TmaUmmaWarpSpecializedILi6ELi2ELi4ENS5_IJNS4_1CILi1EEESB_SB_EEEEENS5_IJNSA_ILi128EEESE_NSA_ILi32EEEEEENS_12float_e5m2_tENS5_IJlSB_lEEESH_SI_NS4_8TiledMMAINS4_8MMA_AtomIJNS4_10MMA_TraitsINS4_19SM100_MMA_F8F6F4_SSEJSH_SH_fSE_SE_NS4_17integral_constantINS4_4UMMA5MajorELSP_0EEESQ_NSN_INSO_7ScaleInELSR_0EEESS_EEEEEENS4_6LayoutISC_NS5_IJNSA_ILi0EEESW_SW_EEEEENS5_IJNS4_10UnderscoreESZ_SZ_EEEEENS4_13SM90_TMA_LOADENS4_14ComposedLayoutINS4_7SwizzleILi1ELi4ELi3EEENS4_18smem_ptr_flag_bitsILi8EEENSV_INS5_IJNSA_ILi8EEESF_EEENS5_IJSF_SB_EEEEEEEvNS4_8identityES12_S1C_vS1D_EENS_8epilogue10collective18CollectiveEpilogueINS1F_23Sm100TmaWarpSpecializedILi2ELi2ELi64ELb0ELb0EEEJSG_NS5_IJNSV_ISE_SB_EENSV_INSA_ILi64EEESB_EEEEESH_SI_SH_SI_NS1F_6fusion15FusionCallbacksIS1J_NS1O_17LinearCombinationISH_fSH_fLNS_15FloatRoundStyleE2EEESG_S1N_JEEENS4_5SM1004TMEM4LOAD26SM100_TMEM_LOAD_32dp32b64xES12_NS13_INS14_ILi2ELi4ELi3EEES17_NSV_INS5_IJS18_S1L_EEENS5_IJS1L_SB_EEEEEEENS4_39AutoVectorizingCopyWithAssumedAlignmentILi128EEENS4_14SM90_TMA_STOREES22_S24_S24_EEEvvEEEEvNT_6ParamsE --------------------------
	.section	.nv.constant0._ZN7cutlass13device_kernelINS_4gemm6kernel13GemmUniversalIN4cute5tupleIJiiiiEEENS1_10collective13CollectiveMmaINS1_35MainloopSm100TmaUmmaWarpSpecializedILi6ELi2ELi4ENS5_IJNS4_1CILi1EEESB_SB_EEEEENS5_IJNSA_ILi128EEESE_NSA_ILi32EEEEEENS_12float_e5m2_tENS5_IJlSB_lEEESH_SI_NS4_8TiledMMAINS4_8MMA_AtomIJNS4_10MMA_TraitsINS4_19SM100_MMA_F8F6F4_SSEJSH_SH_fSE_SE_NS4_17integral_constantINS4_4UMMA5MajorELSP_0EEESQ_NSN_INSO_7ScaleInELSR_0EEESS_EEEEEENS4_6LayoutISC_NS5_IJNSA_ILi0EEESW_SW_EEEEENS5_IJNS4_10UnderscoreESZ_SZ_EEEEENS4_13SM90_TMA_LOADENS4_14ComposedLayoutINS4_7SwizzleILi1ELi4ELi3EEENS4_18smem_ptr_flag_bitsILi8EEENSV_INS5_IJNSA_ILi8EEESF_EEENS5_IJSF_SB_EEEEEEEvNS4_8identityES12_S1C_vS1D_EENS_8epilogue10collective18CollectiveEpilogueINS1F_23Sm100TmaWarpSpecializedILi2ELi2ELi64ELb0ELb0EEEJSG_NS5_IJNSV_ISE_SB_EENSV_INSA_ILi64EEESB_EEEEESH_SI_SH_SI_NS1F_6fusion15FusionCallbacksIS1J_NS1O_17LinearCombinationISH_fSH_fLNS_15FloatRoundStyleE2EEESG_S1N_JEEENS4_5SM1004TMEM4LOAD26SM100_TMEM_LOAD_32dp32b64xES12_NS13_INS14_ILi2ELi4ELi3EEES17_NSV_INS5_IJS18_S1L_EEENS5_IJS1L_SB_EEEEEEENS4_39AutoVectorizingCopyWithAssumedAlignmentILi128EEENS4_14SM90_TMA_STOREES22_S24_S24_EEEvvEEEEvNT_6ParamsE,"a",@progbits
	.sectionflags	@""
	.align	4
.nv.constant0._ZN7cutlass13device_kernelINS_4gemm6kernel13GemmUniversalIN4cute5tupleIJiiiiEEENS1_10collective13CollectiveMmaINS1_35MainloopSm100TmaUmmaWarpSpecializedILi6ELi2ELi4ENS5_IJNS4_1CILi1EEESB_SB_EEEEENS5_IJNSA_ILi128EEESE_NSA_ILi32EEEEEENS_12float_e5m2_tENS5_IJlSB_lEEESH_SI_NS4_8TiledMMAINS4_8MMA_AtomIJNS4_10MMA_TraitsINS4_19SM100_MMA_F8F6F4_SSEJSH_SH_fSE_SE_NS4_17integral_constantINS4_4UMMA5MajorELSP_0EEESQ_NSN_INSO_7ScaleInELSR_0EEESS_EEEEEENS4_6LayoutISC_NS5_IJNSA_ILi0EEESW_SW_EEEEENS5_IJNS4_10UnderscoreESZ_SZ_EEEEENS4_13SM90_TMA_LOADENS4_14ComposedLayoutINS4_7SwizzleILi1ELi4ELi3EEENS4_18smem_ptr_flag_bitsILi8EEENSV_INS5_IJNSA_ILi8EEESF_EEENS5_IJSF_SB_EEEEEEEvNS4_8identityES12_S1C_vS1D_EENS_8epilogue10collective18CollectiveEpilogueINS1F_23Sm100TmaWarpSpecializedILi2ELi2ELi64ELb0ELb0EEEJSG_NS5_IJNSV_ISE_SB_EENSV_INSA_ILi64EEESB_EEEEESH_SI_SH_SI_NS1F_6fusion15FusionCallbacksIS1J_NS1O_17LinearCombinationISH_fSH_fLNS_15FloatRoundStyleE2EEESG_S1N_JEEENS4_5SM1004TMEM4LOAD26SM100_TMEM_LOAD_32dp32b64xES12_NS13_INS14_ILi2ELi4ELi3EEES17_NSV_INS5_IJS18_S1L_EEENS5_IJS1L_SB_EEEEEEENS4_39AutoVectorizingCopyWithAssumedAlignmentILi128EEENS4_14SM90_TMA_STOREES22_S24_S24_EEEvvEEEEvNT_6ParamsE:
	.zero		2944


//--------------------- SYMBOLS --------------------------

	.type		.nv.reservedSmem.offset0,@object
	.size		.nv.reservedSmem.offset0,0x4
	.type		.nv.reservedSmem.cap,@object
	.size		.nv.reservedSmem.cap,0x4
	.type		__assertfail,@function
